def matmul_kernel(
    a_ptr,
    b_ptr,
    c_ptr,
    M,
    N,
    K,
    stride_am,
    stride_ak,
    stride_bk,
    stride_bn,
    stride_cm,
    stride_cn,
    BLOCK_M: tl.constexpr,
    BLOCK_N: tl.constexpr,
    BLOCK_K: tl.constexpr,
    GROUP_M: tl.constexpr,
):
    pid = tl.program_id(axis=0)
    num_pid_m = tl.cdiv(M, BLOCK_M)
    num_pid_n = tl.cdiv(N, BLOCK_N)
    num_pid_in_group = GROUP_M * num_pid_n
    group_id = pid // num_pid_in_group
    first_pid_m = group_id * GROUP_M
    group_size_m = min(num_pid_m - first_pid_m, GROUP_M)
    pid_m = first_pid_m + ((pid % num_pid_in_group) % group_size_m)
    pid_n = (pid % num_pid_in_group) // group_size_m

    offs_am = (pid_m * BLOCK_M + tl.arange(0, BLOCK_M)) % M
    offs_bn = (pid_n * BLOCK_N + tl.arange(0, BLOCK_N)) % N
    offs_k = tl.arange(0, BLOCK_K)
    a_ptrs = a_ptr + offs_am[:, None] * stride_am + offs_k[None, :] * stride_ak
    b_ptrs = b_ptr + offs_k[:, None] * stride_bk + offs_bn[None, :] * stride_bn

    acc = tl.zeros((BLOCK_M, BLOCK_N), dtype=tl.float32)
    for kk in range(0, tl.cdiv(K, BLOCK_K)):
        a = tl.load(a_ptrs, mask=offs_k[None, :] < K - kk * BLOCK_K, other=0.0)
        b = tl.load(b_ptrs, mask=offs_k[:, None] < K - kk * BLOCK_K, other=0.0)
        acc = tl.dot(a, b, acc)
        a_ptrs += BLOCK_K * stride_ak
        b_ptrs += BLOCK_K * stride_bk

    c = acc.to(c_ptr.dtype.element_ty)
    offs_cm = pid_m * BLOCK_M + tl.arange(0, BLOCK_M)
    offs_cn = pid_n * BLOCK_N + tl.arange(0, BLOCK_N)
    c_ptrs = c_ptr + offs_cm[:, None] * stride_cm + offs_cn[None, :] * stride_cn
    mask = (offs_cm[:, None] < M) & (offs_cn[None, :] < N)
    tl.store(c_ptrs, c, mask=mask)

# config = {"BLOCK_K": 16, "BLOCK_M": 16, "BLOCK_N": 128, "GROUP_M": 8, "arch": "sm_90", "dtype": "bf16", "num_ctas": 1, "num_stages": 3, "num_warps": 4}
# arch = sm_90


// ===== COMPILED SASS (sm_90a) =====

	.target	sm_90a

	.elftype	@"ET_EXEC"


//--------------------- .note.nv.tkinfo           --------------------------
	.section	.note.nv.tkinfo,"",@"SHT_NOTE"
	.sectionflags	@"SHF_NOTE_NV_TKINFO"
	.tkinfo
        /*0018*/ 	.word	0x00000002
        /*0030*/ 	.string	""
        /*0030*/ 	.string	"ptxas"
        /*0030*/ 	.string	"Cuda compilation tools, release 13.0, V13.0.88"
        /*0030*/ 	.string	"Build cuda_13.0.r13.0/compiler.36424714_0"
        /*0030*/ 	.string	"-v  -suppress-debug-info  -lineinfo  -arch sm_90a "



//--------------------- .note.nv.cuinfo           --------------------------
	.section	.note.nv.cuinfo,"",@"SHT_NOTE"
	.sectionflags	@"SHF_NOTE_NV_CUINFO"
        /*0018*/ 	.short	0x0002
        /*001a*/ 	.short	0x005a
        /*001c*/ 	.short	0x0082
	.zero		2


//--------------------- .nv.info                  --------------------------
	.section	.nv.info,"",@"SHT_CUDA_INFO"
	.align	4


	//----- nvinfo : EIATTR_REGCOUNT
	.align		4
        /*0000*/ 	.byte	0x04, 0x2f
        /*0002*/ 	.short	(.L_1 - .L_0)
	.align		4
.L_0:
        /*0004*/ 	.word	index@(matmul_kernel)
        /*0008*/ 	.word	0x00000060


	//----- nvinfo : EIATTR_FRAME_SIZE
	.align		4
.L_1:
        /*000c*/ 	.byte	0x04, 0x11
        /*000e*/ 	.short	(.L_3 - .L_2)
	.align		4
.L_2:
        /*0010*/ 	.word	index@(matmul_kernel)
        /*0014*/ 	.word	0x00000000


	//----- nvinfo : EIATTR_MIN_STACK_SIZE
	.align		4
.L_3:
        /*0018*/ 	.byte	0x04, 0x12
        /*001a*/ 	.short	(.L_5 - .L_4)
	.align		4
.L_4:
        /*001c*/ 	.word	index@(matmul_kernel)
        /*0020*/ 	.word	0x00000000
.L_5:


//--------------------- .nv.compat                --------------------------
	.section	.nv.compat,"",@"SHT_CUDA_COMPAT_INFO"
	.align	4
        /*0000*/ 	.byte	0x02, 0x09, 0x01, 0x00, 0x02, 0x02, 0x01, 0x00, 0x02, 0x05, 0x05, 0x00, 0x03, 0x07, 0x01, 0x01
        /*0010*/ 	.byte	0x02, 0x03, 0x00, 0x00, 0x02, 0x06, 0x01, 0x00, 0x04, 0x0b, 0x08, 0x00, 0x00, 0x00, 0x00, 0x00
        /*0020*/ 	.byte	0x00, 0x00, 0x00, 0x00


//--------------------- .nv.info.matmul_kernel    --------------------------
	.section	.nv.info.matmul_kernel,"",@"SHT_CUDA_INFO"
	.sectionflags	@""
	.align	4


	//----- nvinfo : EIATTR_CUDA_API_VERSION
	.align		4
        /*0000*/ 	.byte	0x04, 0x37
        /*0002*/ 	.short	(.L_7 - .L_6)
.L_6:
        /*0004*/ 	.word	0x00000082


	//----- nvinfo : EIATTR_KPARAM_INFO
	.align		4
.L_7:
        /*0008*/ 	.byte	0x04, 0x17
        /*000a*/ 	.short	(.L_9 - .L_8)
.L_8:
        /*000c*/ 	.word	0x00000000
        /*0010*/ 	.short	0x000d
        /*0012*/ 	.short	0x0048
        /*0014*/ 	.byte	0x00, 0xf4, 0x21, 0x00


	//----- nvinfo : EIATTR_KPARAM_INFO
	.align		4
.L_9:
        /*0018*/ 	.byte	0x04, 0x17
        /*001a*/ 	.short	(.L_11 - .L_10)
.L_10:
        /*001c*/ 	.word	0x00000000
        /*0020*/ 	.short	0x000c
        /*0022*/ 	.short	0x0040
        /*0024*/ 	.byte	0x00, 0xf4, 0x21, 0x00


	//----- nvinfo : EIATTR_KPARAM_INFO
	.align		4
.L_11:
        /*0028*/ 	.byte	0x04, 0x17
        /*002a*/ 	.short	(.L_13 - .L_12)
.L_12:
        /*002c*/ 	.word	0x00000000
        /*0030*/ 	.short	0x000b
        /*0032*/ 	.short	0x0038
        /*0034*/ 	.byte	0x00, 0xf0, 0x11, 0x00


	//----- nvinfo : EIATTR_KPARAM_INFO
	.align		4
.L_13:
        /*0038*/ 	.byte	0x04, 0x17
        /*003a*/ 	.short	(.L_15 - .L_14)
.L_14:
        /*003c*/ 	.word	0x00000000
        /*0040*/ 	.short	0x000a
        /*0042*/ 	.short	0x0034
        /*0044*/ 	.byte	0x00, 0xf0, 0x11, 0x00


	//----- nvinfo : EIATTR_KPARAM_INFO
	.align		4
.L_15:
        /*0048*/ 	.byte	0x04, 0x17
        /*004a*/ 	.short	(.L_17 - .L_16)
.L_16:
        /*004c*/ 	.word	0x00000000
        /*0050*/ 	.short	0x0009
        /*0052*/ 	.short	0x0030
        /*0054*/ 	.byte	0x00, 0xf0, 0x11, 0x00


	//----- nvinfo : EIATTR_KPARAM_INFO
	.align		4
.L_17:
        /*0058*/ 	.byte	0x04, 0x17
        /*005a*/ 	.short	(.L_19 - .L_18)
.L_18:
        /*005c*/ 	.word	0x00000000
        /*0060*/ 	.short	0x0008
        /*0062*/ 	.short	0x002c
        /*0064*/ 	.byte	0x00, 0xf0, 0x11, 0x00


	//----- nvinfo : EIATTR_KPARAM_INFO
	.align		4
.L_19:
        /*0068*/ 	.byte	0x04, 0x17
        /*006a*/ 	.short	(.L_21 - .L_20)
.L_20:
        /*006c*/ 	.word	0x00000000
        /*0070*/ 	.short	0x0007
        /*0072*/ 	.short	0x0028
        /*0074*/ 	.byte	0x00, 0xf0, 0x11, 0x00


	//----- nvinfo : EIATTR_KPARAM_INFO
	.align		4
.L_21:
        /*0078*/ 	.byte	0x04, 0x17
        /*007a*/ 	.short	(.L_23 - .L_22)
.L_22:
        /*007c*/ 	.word	0x00000000
        /*0080*/ 	.short	0x0006
        /*0082*/ 	.short	0x0024
        /*0084*/ 	.byte	0x00, 0xf0, 0x11, 0x00


	//----- nvinfo : EIATTR_KPARAM_INFO
	.align		4
.L_23:
        /*0088*/ 	.byte	0x04, 0x17
        /*008a*/ 	.short	(.L_25 - .L_24)
.L_24:
        /*008c*/ 	.word	0x00000000
        /*0090*/ 	.short	0x0005
        /*0092*/ 	.short	0x0020
        /*0094*/ 	.byte	0x00, 0xf0, 0x11, 0x00


	//----- nvinfo : EIATTR_KPARAM_INFO
	.align		4
.L_25:
        /*0098*/ 	.byte	0x04, 0x17
        /*009a*/ 	.short	(.L_27 - .L_26)
.L_26:
        /*009c*/ 	.word	0x00000000
        /*00a0*/ 	.short	0x0004
        /*00a2*/ 	.short	0x001c
        /*00a4*/ 	.byte	0x00, 0xf0, 0x11, 0x00


	//----- nvinfo : EIATTR_KPARAM_INFO
	.align		4
.L_27:
        /*00a8*/ 	.byte	0x04, 0x17
        /*00aa*/ 	.short	(.L_29 - .L_28)
.L_28:
        /*00ac*/ 	.word	0x00000000
        /*00b0*/ 	.short	0x0003
        /*00b2*/ 	.short	0x0018
        /*00b4*/ 	.byte	0x00, 0xf0, 0x11, 0x00


	//----- nvinfo : EIATTR_KPARAM_INFO
	.align		4
.L_29:
        /*00b8*/ 	.byte	0x04, 0x17
        /*00ba*/ 	.short	(.L_31 - .L_30)
.L_30:
        /*00bc*/ 	.word	0x00000000
        /*00c0*/ 	.short	0x0002
        /*00c2*/ 	.short	0x0010
        /*00c4*/ 	.byte	0x00, 0xf4, 0x21, 0x00


	//----- nvinfo : EIATTR_KPARAM_INFO
	.align		4
.L_31:
        /*00c8*/ 	.byte	0x04, 0x17
        /*00ca*/ 	.short	(.L_33 - .L_32)
.L_32:
        /*00cc*/ 	.word	0x00000000
        /*00d0*/ 	.short	0x0001
        /*00d2*/ 	.short	0x0008
        /*00d4*/ 	.byte	0x00, 0xf4, 0x21, 0x00


	//----- nvinfo : EIATTR_KPARAM_INFO
	.align		4
.L_33:
        /*00d8*/ 	.byte	0x04, 0x17
        /*00da*/ 	.short	(.L_35 - .L_34)
.L_34:
        /*00dc*/ 	.word	0x00000000
        /*00e0*/ 	.short	0x0000
        /*00e2*/ 	.short	0x0000
        /*00e4*/ 	.byte	0x00, 0xf4, 0x21, 0x00


	//----- nvinfo : EIATTR_SPARSE_MMA_MASK
	.align		4
.L_35:
        /*00e8*/ 	.byte	0x03, 0x50
        /*00ea*/ 	.short	0x0000


	//----- nvinfo : EIATTR_MAXREG_COUNT
	.align		4
        /*00ec*/ 	.byte	0x03, 0x1b
        /*00ee*/ 	.short	0x00ff


	//----- nvinfo : EIATTR_NUM_BARRIERS
	.align		4
        /*00f0*/ 	.byte	0x02, 0x4c
        /*00f2*/ 	.byte	0x01
	.zero		1


	//----- nvinfo : EIATTR_MERCURY_ISA_VERSION
	.align		4
        /*00f4*/ 	.byte	0x03, 0x5f
        /*00f6*/ 	.short	0x0101


	//----- nvinfo : EIATTR_EXIT_INSTR_OFFSETS
	.align		4
        /*00f8*/ 	.byte	0x04, 0x1c
        /*00fa*/ 	.short	(.L_37 - .L_36)


	//   ....[0]....
.L_36:
        /*00fc*/ 	.word	0x00002a30


	//   ....[1]....
        /*0100*/ 	.word	0x00002a60


	//----- nvinfo : EIATTR_REQNTID
	.align		4
.L_37:
        /*0104*/ 	.byte	0x04, 0x10
        /*0106*/ 	.short	(.L_39 - .L_38)
.L_38:
        /*0108*/ 	.word	0x00000080
        /*010c*/ 	.word	0x00000001
        /*0110*/ 	.word	0x00000001


	//----- nvinfo : EIATTR_CBANK_PARAM_SIZE
	.align		4
.L_39:
        /*0114*/ 	.byte	0x03, 0x19
        /*0116*/ 	.short	0x0050


	//----- nvinfo : EIATTR_PARAM_CBANK
	.align		4
        /*0118*/ 	.byte	0x04, 0x0a
        /*011a*/ 	.short	(.L_41 - .L_40)
	.align		4
.L_40:
        /*011c*/ 	.word	index@(.nv.constant0.matmul_kernel)
        /*0120*/ 	.short	0x0210
        /*0122*/ 	.short	0x0050


	//----- nvinfo : EIATTR_SW_WAR
	.align		4
.L_41:
        /*0124*/ 	.byte	0x04, 0x36
        /*0126*/ 	.short	(.L_43 - .L_42)
.L_42:
        /*0128*/ 	.word	0x00000008
.L_43:


//--------------------- .nv.callgraph             --------------------------
	.section	.nv.callgraph,"",@"SHT_CUDA_CALLGRAPH"
	.align	4
	.sectionentsize	8
	.align		4
        /*0000*/ 	.word	0x00000000
	.align		4
        /*0004*/ 	.word	0xffffffff
	.align		4
        /*0008*/ 	.word	0x00000000
	.align		4
        /*000c*/ 	.word	0xfffffffe
	.align		4
        /*0010*/ 	.word	0x00000000
	.align		4
        /*0014*/ 	.word	0xfffffffd
	.align		4
        /*0018*/ 	.word	0x00000000
	.align		4
        /*001c*/ 	.word	0xfffffffc


//--------------------- .text.matmul_kernel       --------------------------
	.section	.text.matmul_kernel,"ax",@progbits
	.align	128
        .global         matmul_kernel
        .type           matmul_kernel,@function
        .size           matmul_kernel,(.L_x_4 - matmul_kernel)
        .other          matmul_kernel,@"STO_CUDA_ENTRY STV_DEFAULT"
matmul_kernel:
.text.matmul_kernel:
[----:B------:R-:W-:Y:S08]  /*0000*/  LDC R1, c[0x0][0x28] ;  /* 0x00000a00ff017b82 */ /* 0x000ff00000000800 */
[----:B------:R-:W0:Y:S01]  /*0010*/  LDC.64 R38, c[0x0][0x228] ;  /* 0x00008a00ff267b82 */ /* 0x000e220000000a00 */
[----:B------:R-:W1:Y:S01]  /*0020*/  S2R R5, SR_CTAID.X ;  /* 0x0000000000057919 */ /* 0x000e620000002500 */
[----:B------:R-:W-:Y:S01]  /*0030*/  UMOV UR4, 0x400 ;  /* 0x0000040000047882 */ /* 0x000fe20000000000 */
[----:B------:R-:W-:Y:S01]  /*0040*/  ULDC.64 UR6, c[0x0][0x208] ;  /* 0x0000820000067ab9 */ /* 0x000fe20000000a00 */
[----:B------:R-:W2:Y:S04]  /*0050*/  S2R R87, SR_TID.X ;  /* 0x0000000000577919 */ /* 0x000ea80000002100 */
[----:B------:R-:W3:Y:S08]  /*0060*/  LDC R14, c[0x0][0x230] ;  /* 0x00008c00ff0e7b82 */ /* 0x000ef00000000800 */
[----:B------:R-:W4:Y:S01]  /*0070*/  S2UR UR5, SR_CgaCtaId ;  /* 0x00000000000579c3 */ /* 0x000f220000008800 */
[----:B0-----:R-:W-:-:S05]  /*0080*/  VIADD R0, R39, 0x7f ;  /* 0x0000007f27007836 */ /* 0x001fca0000000000 */
[----:B------:R-:W-:Y:S01]  /*0090*/  SHF.R.S32.HI R3, RZ, 0x1f, R0 ;  /* 0x0000001fff037819 */ /* 0x000fe20000011400 */
[----:B---3--:R-:W-:-:S03]  /*00a0*/  VIADD R14, R14, 0xf ;  /* 0x0000000f0e0e7836 */ /* 0x008fc60000000000 */
[----:B------:R-:W-:Y:S02]  /*00b0*/  LEA.HI R3, R3, R0, RZ, 0x7 ;  /* 0x0000000003037211 */ /* 0x000fe400078f38ff */
[----:B-1----:R-:W-:Y:S02]  /*00c0*/  IABS R8, R5 ;  /* 0x0000000500087213 */ /* 0x002fe40000000000 */
[----:B------:R-:W-:Y:S02]  /*00d0*/  SHF.R.S32.HI R3, RZ, 0x7, R3 ;  /* 0x00000007ff037819 */ /* 0x000fe40000011403 */
[----:B--2---:R-:W-:Y:S01]  /*00e0*/  SHF.R.U32.HI R90, RZ, 0x4, R87 ;  /* 0x00000004ff5a7819 */ /* 0x004fe20000011657 */
[----:B----4-:R-:W-:Y:S02]  /*00f0*/  ULEA UR4, UR5, UR4, 0x18 ;  /* 0x0000000405047291 */ /* 0x010fe4000f8ec03f */
[----:B------:R-:W-:Y:S01]  /*0100*/  IMAD.SHL.U32 R4, R3, 0x8, RZ ;  /* 0x0000000803047824 */ /* 0x000fe200078e00ff */
[----:B------:R-:W-:Y:S01]  /*0110*/  SGXT.U32 R90, R90, 0x3 ;  /* 0x000000035a5a781a */ /* 0x000fe20000000000 */
[----:B------:R-:W-:-:S03]  /*0120*/  ULDC UR5, c[0x0][0x230] ;  /* 0x00008c0000057ab9 */ /* 0x000fc60000000800 */
[-C--:B------:R-:W-:Y:S02]  /*0130*/  IABS R7, R4.reuse ;  /* 0x0000000400077213 */ /* 0x080fe40000000000 */
[----:B------:R-:W-:Y:S02]  /*0140*/  IABS R10, R4 ;  /* 0x00000004000a7213 */ /* 0x000fe40000000000 */
[----:B------:R-:W0:Y:S01]  /*0150*/  I2F.RP R0, R7 ;  /* 0x0000000700007306 */ /* 0x000e220000209400 */
[----:B------:R-:W-:-:S07]  /*0160*/  LOP3.LUT R91, R90, 0x8, RZ, 0xfc, !PT ;  /* 0x000000085a5b7812 */ /* 0x000fce00078efcff */
[----:B0-----:R-:W0:Y:S02]  /*0170*/  MUFU.RCP R0, R0 ;  /* 0x0000000000007308 */ /* 0x001e240000001000 */
[----:B0-----:R-:W-:Y:S02]  /*0180*/  VIADD R2, R0, 0xffffffe ;  /* 0x0ffffffe00027836 */ /* 0x001fe40000000000 */
[----:B------:R-:W-:-:S04]  /*0190*/  IMAD.MOV R0, RZ, RZ, -R10 ;  /* 0x000000ffff007224 */ /* 0x000fc800078e0a0a */
[----:B------:R0:W1:Y:S02]  /*01a0*/  F2I.FTZ.U32.TRUNC.NTZ R3, R2 ;  /* 0x0000000200037305 */ /* 0x000064000021f000 */
[----:B0-----:R-:W-:Y:S02]  /*01b0*/  IMAD.MOV.U32 R2, RZ, RZ, RZ ;  /* 0x000000ffff027224 */ /* 0x001fe400078e00ff */
[----:B-1----:R-:W-:-:S04]  /*01c0*/  IMAD.MOV R6, RZ, RZ, -R3 ;  /* 0x000000ffff067224 */ /* 0x002fc800078e0a03 */
[----:B------:R-:W-:Y:S02]  /*01d0*/  IMAD R9, R6, R7, RZ ;  /* 0x0000000706097224 */ /* 0x000fe400078e02ff */
[----:B------:R-:W-:Y:S02]  /*01e0*/  IMAD.MOV.U32 R6, RZ, RZ, R8 ;  /* 0x000000ffff067224 */ /* 0x000fe400078e0008 */
[----:B------:R-:W-:-:S06]  /*01f0*/  IMAD.HI.U32 R3, R3, R9, R2 ;  /* 0x0000000903037227 */ /* 0x000fcc00078e0002 */
[----:B------:R-:W-:-:S04]  /*0200*/  IMAD.HI.U32 R3, R3, R6, RZ ;  /* 0x0000000603037227 */ /* 0x000fc800078e00ff */
[----:B------:R-:W-:-:S05]  /*0210*/  IMAD R0, R3, R0, R6 ;  /* 0x0000000003007224 */ /* 0x000fca00078e0206 */
[----:B------:R-:W-:-:S13]  /*0220*/  ISETP.GT.U32.AND P1, PT, R7, R0, PT ;  /* 0x000000000700720c */ /* 0x000fda0003f24070 */
[----:B------:R-:W-:Y:S02]  /*0230*/  @!P1 IMAD.IADD R0, R0, 0x1, -R7 ;  /* 0x0000000100009824 */ /* 0x000fe400078e0a07 */
[----:B------:R-:W-:Y:S01]  /*0240*/  @!P1 VIADD R3, R3, 0x1 ;  /* 0x0000000103039836 */ /* 0x000fe20000000000 */
[----:B------:R-:W-:Y:S02]  /*0250*/  ISETP.NE.AND P1, PT, R4, RZ, PT ;  /* 0x000000ff0400720c */ /* 0x000fe40003f25270 */
[----:B------:R-:W-:Y:S02]  /*0260*/  ISETP.GE.U32.AND P0, PT, R0, R7, PT ;  /* 0x000000070000720c */ /* 0x000fe40003f06070 */
[----:B------:R-:W-:-:S04]  /*0270*/  LOP3.LUT R0, R5, R4, RZ, 0x3c, !PT ;  /* 0x0000000405007212 */ /* 0x000fc800078e3cff */
[----:B------:R-:W-:Y:S01]  /*0280*/  ISETP.GE.AND P2, PT, R0, RZ, PT ;  /* 0x000000ff0000720c */ /* 0x000fe20003f46270 */
[----:B------:R-:W-:-:S06]  /*0290*/  VIADD R0, R38, 0xf ;  /* 0x0000000f26007836 */ /* 0x000fcc0000000000 */
[----:B------:R-:W-:-:S04]  /*02a0*/  @P0 VIADD R3, R3, 0x1 ;  /* 0x0000000103030836 */ /* 0x000fc80000000000 */
[----:B------:R-:W-:Y:S01]  /*02b0*/  IMAD.MOV.U32 R2, RZ, RZ, R3 ;  /* 0x000000ffff027224 */ /* 0x000fe200078e0003 */
[----:B------:R-:W-:-:S03]  /*02c0*/  SHF.R.S32.HI R3, RZ, 0x1f, R0 ;  /* 0x0000001fff037819 */ /* 0x000fc60000011400 */
[----:B------:R-:W-:Y:S01]  /*02d0*/  @!P2 IMAD.MOV R2, RZ, RZ, -R2 ;  /* 0x000000ffff02a224 */ /* 0x000fe200078e0a02 */
[----:B------:R-:W-:Y:S02]  /*02e0*/  @!P1 LOP3.LUT R2, RZ, R4, RZ, 0x33, !PT ;  /* 0x00000004ff029212 */ /* 0x000fe400078e33ff */
[----:B------:R-:W-:-:S03]  /*02f0*/  LEA.HI R3, R3, R0, RZ, 0x4 ;  /* 0x0000000003037211 */ /* 0x000fc600078f20ff */
[----:B------:R-:W-:Y:S02]  /*0300*/  IMAD.SHL.U32 R6, R2, 0x8, RZ ;  /* 0x0000000802067824 */ /* 0x000fe400078e00ff */
[----:B------:R-:W-:-:S03]  /*0310*/  IMAD.MOV R2, RZ, RZ, -R2 ;  /* 0x000000ffff027224 */ /* 0x000fc600078e0a02 */
[----:B------:R-:W-:Y:S01]  /*0320*/  LEA.HI.SX32 R3, R3, -R6, 0x1c ;  /* 0x8000000603037211 */ /* 0x000fe200078fe2ff */
[----:B------:R-:W-:-:S03]  /*0330*/  IMAD R4, R4, R2, R5 ;  /* 0x0000000204047224 */ /* 0x000fc600078e0205 */
[----:B------:R-:W-:Y:S02]  /*0340*/  VIMNMX R11, R3, 0x8, PT ;  /* 0x00000008030b7848 */ /* 0x000fe40003fe0100 */
[----:B------:R-:W-:Y:S02]  /*0350*/  IABS R9, R4 ;  /* 0x0000000400097213 */ /* 0x000fe40000000000 */
[----:B------:R-:W-:-:S04]  /*0360*/  IABS R7, R11 ;  /* 0x0000000b00077213 */ /* 0x000fc80000000000 */
[----:B------:R-:W0:Y:S08]  /*0370*/  I2F.RP R0, R7 ;  /* 0x0000000700007306 */ /* 0x000e300000209400 */
[----:B0-----:R-:W0:Y:S02]  /*0380*/  MUFU.RCP R0, R0 ;  /* 0x0000000000007308 */ /* 0x001e240000001000 */
[----:B0-----:R-:W-:-:S06]  /*0390*/  VIADD R3, R0, 0xffffffe ;  /* 0x0ffffffe00037836 */ /* 0x001fcc0000000000 */
[----:B------:R-:W0:Y:S02]  /*03a0*/  F2I.FTZ.U32.TRUNC.NTZ R3, R3 ;  /* 0x0000000300037305 */ /* 0x000e24000021f000 */
[----:B0-----:R-:W-:-:S04]  /*03b0*/  IMAD.MOV R8, RZ, RZ, -R3 ;  /* 0x000000ffff087224 */ /* 0x001fc800078e0a03 */
[----:B------:R-:W-:Y:S01]  /*03c0*/  IMAD.MOV.U32 R2, RZ, RZ, R8 ;  /* 0x000000ffff027224 */ /* 0x000fe200078e0008 */
[----:B------:R-:W-:-:S03]  /*03d0*/  IABS R8, R11 ;  /* 0x0000000b00087213 */ /* 0x000fc60000000000 */
[----:B------:R-:W-:Y:S02]  /*03e0*/  IMAD R5, R2, R7, RZ ;  /* 0x0000000702057224 */ /* 0x000fe400078e02ff */
[----:B------:R-:W-:Y:S02]  /*03f0*/  IMAD.MOV.U32 R2, RZ, RZ, RZ ;  /* 0x000000ffff027224 */ /* 0x000fe400078e00ff */
[----:B------:R-:W-:Y:S02]  /*0400*/  IMAD.MOV R0, RZ, RZ, -R8 ;  /* 0x000000ffff007224 */ /* 0x000fe400078e0a08 */
        /* <DEDUP_REMOVED lines=9> */
[----:B------:R-:W-:-:S07]  /*04a0*/  ISETP.GE.AND P2, PT, R0, RZ, PT ;  /* 0x000000ff0000720c */ /* 0x000fce0003f46270 */
[----:B------:R-:W-:Y:S01]  /*04b0*/  @P0 VIADD R2, R2, 0x1 ;  /* 0x0000000102020836 */ /* 0x000fe20000000000 */
[----:B------:R-:W-:-:S05]  /*04c0*/  ISETP.GT.AND P0, PT, R14, 0xf, PT ;  /* 0x0000000f0e00780c */ /* 0x000fca0003f04270 */
[----:B------:R-:W-:Y:S01]  /*04d0*/  @!P2 IMAD.MOV R2, RZ, RZ, -R2 ;  /* 0x000000ffff02a224 */ /* 0x000fe200078e0a02 */
[----:B------:R-:W-:-:S05]  /*04e0*/  @!P1 LOP3.LUT R2, RZ, R11, RZ, 0x33, !PT ;  /* 0x0000000bff029212 */ /* 0x000fca00078e33ff */
[----:B------:R-:W-:Y:S02]  /*04f0*/  IMAD.MOV R0, RZ, RZ, -R2 ;  /* 0x000000ffff007224 */ /* 0x000fe400078e0a02 */
[----:B------:R-:W-:Y:S02]  /*0500*/  IMAD.SHL.U32 R3, R2, 0x80, RZ ;  /* 0x0000008002037824 */ /* 0x000fe400078e00ff */
[----:B------:R-:W-:-:S03]  /*0510*/  IMAD R0, R11, R0, R4 ;  /* 0x000000000b007224 */ /* 0x000fc600078e0204 */
[C---:B------:R-:W-:Y:S01]  /*0520*/  LEA.HI R5, R87.reuse, R3, RZ, 0x1c ;  /* 0x0000000357057211 */ /* 0x040fe200078fe0ff */
[----:B------:R-:W-:Y:S01]  /*0530*/  IMAD.IADD R7, R6, 0x1, R0 ;  /* 0x0000000106077824 */ /* 0x000fe200078e0200 */
[----:B------:R-:W-:Y:S02]  /*0540*/  LOP3.LUT R0, R87, 0xf, RZ, 0xc0, !PT ;  /* 0x0000000f57007812 */ /* 0x000fe400078ec0ff */
[----:B------:R-:W-:Y:S01]  /*0550*/  LOP3.LUT R2, R3, R90, RZ, 0xfc, !PT ;  /* 0x0000005a03027212 */ /* 0x000fe200078efcff */
[----:B------:R-:W-:Y:S01]  /*0560*/  VIADD R4, R5, 0x38 ;  /* 0x0000003805047836 */ /* 0x000fe20000000000 */
[----:B------:R-:W-:Y:S01]  /*0570*/  LOP3.LUT R3, R3, 0x8, R90, 0xfe, !PT ;  /* 0x0000000803037812 */ /* 0x000fe200078efe5a */
[----:B------:R-:W-:Y:S01]  /*0580*/  VIADD R5, R5, 0x78 ;  /* 0x0000007805057836 */ /* 0x000fe20000000000 */
[C---:B------:R-:W-:Y:S01]  /*0590*/  LOP3.LUT R86, R2.reuse, 0x10, RZ, 0xfc, !PT ;  /* 0x0000001002567812 */ /* 0x040fe200078efcff */
[----:B------:R-:W-:Y:S01]  /*05a0*/  IMAD R6, R7, 0x10, R0 ;  /* 0x0000001007067824 */ /* 0x000fe200078e0200 */
[----:B------:R-:W-:-:S02]  /*05b0*/  LOP3.LUT R85, R2, 0x18, RZ, 0xfc, !PT ;  /* 0x0000001802557812 */ /* 0x000fc400078efcff */
[C---:B------:R-:W-:Y:S02]  /*05c0*/  LOP3.LUT R84, R2.reuse, 0x20, RZ, 0xfc, !PT ;  /* 0x0000002002547812 */ /* 0x040fe400078efcff */
[C---:B------:R-:W-:Y:S02]  /*05d0*/  LOP3.LUT R83, R2.reuse, 0x28, RZ, 0xfc, !PT ;  /* 0x0000002802537812 */ /* 0x040fe400078efcff */
[C---:B------:R-:W-:Y:S02]  /*05e0*/  LOP3.LUT R82, R2.reuse, 0x30, RZ, 0xfc, !PT ;  /* 0x0000003002527812 */ /* 0x040fe400078efcff */
[C---:B------:R-:W-:Y:S02]  /*05f0*/  LOP3.LUT R81, R2.reuse, 0x40, RZ, 0xfc, !PT ;  /* 0x0000004002517812 */ /* 0x040fe400078efcff */
[C---:B------:R-:W-:Y:S02]  /*0600*/  LOP3.LUT R80, R2.reuse, 0x48, RZ, 0xfc, !PT ;  /* 0x0000004802507812 */ /* 0x040fe400078efcff */
[----:B------:R-:W-:-:S02]  /*0610*/  LOP3.LUT R79, R2, 0x50, RZ, 0xfc, !PT ;  /* 0x00000050024f7812 */ /* 0x000fc400078efcff */
[C---:B------:R-:W-:Y:S02]  /*0620*/  LOP3.LUT R78, R2.reuse, 0x58, RZ, 0xfc, !PT ;  /* 0x00000058024e7812 */ /* 0x040fe400078efcff */
[C---:B------:R-:W-:Y:S02]  /*0630*/  LOP3.LUT R77, R2.reuse, 0x60, RZ, 0xfc, !PT ;  /* 0x00000060024d7812 */ /* 0x040fe400078efcff */
[C---:B------:R-:W-:Y:S02]  /*0640*/  LOP3.LUT R76, R2.reuse, 0x68, RZ, 0xfc, !PT ;  /* 0x00000068024c7812 */ /* 0x040fe400078efcff */
[----:B------:R-:W-:Y:S01]  /*0650*/  LOP3.LUT R75, R2, 0x70, RZ, 0xfc, !PT ;  /* 0x00000070024b7812 */ /* 0x000fe200078efcff */
[----:B------:R-:W-:Y:S06]  /*0660*/  @P0 BRA `(.L_x_0) ;  /* 0x0000000000240947 */ /* 0x000fec0003800000 */
[C---:B------:R-:W-:Y:S01]  /*0670*/  IMAD.SHL.U32 R89, R87.reuse, 0x20, RZ ;  /* 0x0000002057597824 */ /* 0x040fe200078e00ff */
[C---:B------:R-:W-:Y:S01]  /*0680*/  LOP3.LUT R88, R87.reuse, 0x10, RZ, 0xc0, !PT ;  /* 0x0000001057587812 */ /* 0x040fe200078ec0ff */
[----:B------:R-:W-:Y:S01]  /*0690*/  IMAD.SHL.U32 R87, R87, 0x8, RZ ;  /* 0x0000000857577824 */ /* 0x000fe200078e00ff */
[----:B------:R-:W-:Y:S02]  /*06a0*/  CS2R R20, SRZ ;  /* 0x0000000000147805 */ /* 0x000fe4000001ff00 */
[----:B------:R-:W-:Y:S02]  /*06b0*/  CS2R R8, SRZ ;  /* 0x0000000000087805 */ /* 0x000fe4000001ff00 */
[----:B------:R-:W-:Y:S02]  /*06c0*/  CS2R R22, SRZ ;  /* 0x0000000000167805 */ /* 0x000fe4000001ff00 */
[----:B------:R-:W-:Y:S02]  /*06d0*/  CS2R R16, SRZ ;  /* 0x0000000000107805 */ /* 0x000fe4000001ff00 */
[----:B------:R-:W-:Y:S01]  /*06e0*/  LOP3.LUT R89, R89, 0x60, RZ, 0xc0, !PT ;  /* 0x0000006059597812 */ /* 0x000fe200078ec0ff */
[----:B------:R-:W-:Y:S06]  /*06f0*/  BRA `(.L_x_1) ;  /* 0x0000001800f07947 */ /* 0x000fec0003800000 */
.L_x_0:
[----:B------:R-:W-:Y:S01]  /*0700*/  IABS R11, R39 ;  /* 0x00000027000b7213 */ /* 0x000fe20000000000 */
[----:B------:R-:W-:Y:S01]  /*0710*/  ULDC UR8, c[0x0][0x240] ;  /* 0x0000900000087ab9 */ /* 0x000fe20000000800 */
[----:B------:R-:W-:Y:S01]  /*0720*/  IABS R10, R38 ;  /* 0x00000026000a7213 */ /* 0x000fe20000000000 */
[----:B------:R-:W0:Y:S01]  /*0730*/  LDC R93, c[0x0][0x238] ;  /* 0x00008e00ff5d7b82 */ /* 0x000e220000000800 */
[----:B------:R-:W1:Y:S01]  /*0740*/  I2F.RP R7, R11 ;  /* 0x0000000b00077306 */ /* 0x000e620000209400 */
[----:B------:R-:W-:Y:S01]  /*0750*/  IABS R18, R75 ;  /* 0x0000004b00127213 */ /* 0x000fe20000000000 */
[----:B------:R-:W-:Y:S01]  /*0760*/  ULDC.64 UR10, c[0x0][0x218] ;  /* 0x00008600000a7ab9 */ /* 0x000fe20000000a00 */
[----:B------:R-:W-:Y:S01]  /*0770*/  IABS R20, R76 ;  /* 0x0000004c00147213 */ /* 0x000fe20000000000 */
[----:B------:R-:W-:Y:S01]  /*0780*/  ULDC.64 UR12, c[0x0][0x210] ;  /* 0x00008400000c7ab9 */ /* 0x000fe20000000a00 */
[----:B------:R-:W-:Y:S01]  /*0790*/  IABS R22, R77 ;  /* 0x0000004d00167213 */ /* 0x000fe20000000000 */
[----:B------:R-:W-:Y:S01]  /*07a0*/  IMAD.SHL.U32 R89, R87, 0x20, RZ ;  /* 0x0000002057597824 */ /* 0x000fe200078e00ff */
[----:B------:R-:W-:Y:S01]  /*07b0*/  IABS R24, R78 ;  /* 0x0000004e00187213 */ /* 0x000fe20000000000 */
[----:B------:R-:W2:Y:S01]  /*07c0*/  I2F.RP R15, R10 ;  /* 0x0000000a000f7306 */ /* 0x000ea20000209400 */
[----:B------:R-:W-:-:S02]  /*07d0*/  IABS R28, R80 ;  /* 0x00000050001c7213 */ /* 0x000fc40000000000 */
[----:B------:R-:W-:Y:S02]  /*07e0*/  IABS R32, R82 ;  /* 0x0000005200207213 */ /* 0x000fe40000000000 */
[----:B------:R-:W-:Y:S02]  /*07f0*/  IABS R46, R2 ;  /* 0x00000002002e7213 */ /* 0x000fe40000000000 */
[----:B------:R-:W-:Y:S01]  /*0800*/  IABS R26, R79 ;  /* 0x0000004f001a7213 */ /* 0x000fe20000000000 */
[----:B-1----:R-:W1:Y:S01]  /*0810*/  MUFU.RCP R7, R7 ;  /* 0x0000000700077308 */ /* 0x002e620000001000 */
[----:B------:R-:W-:Y:S02]  /*0820*/  IABS R30, R4 ;  /* 0x00000004001e7213 */ /* 0x000fe40000000000 */
[----:B------:R-:W-:Y:S02]  /*0830*/  IABS R34, R83 ;  /* 0x0000005300227213 */ /* 0x000fe40000000000 */
[----:B------:R-:W-:-:S02]  /*0840*/  IABS R36, R84 ;  /* 0x0000005400247213 */ /* 0x000fc40000000000 */
[----:B------:R-:W-:Y:S01]  /*0850*/  IABS R40, R85 ;  /* 0x0000005500287213 */ /* 0x000fe20000000000 */
[----:B--2---:R-:W2:Y:S01]  /*0860*/  MUFU.RCP R15, R15 ;  /* 0x0000000f000f7308 */ /* 0x004ea20000001000 */
[----:B------:R-:W-:Y:S01]  /*0870*/  IABS R42, R86 ;  /* 0x00000056002a7213 */ /* 0x000fe20000000000 */
[----:B0-----:R-:W-:Y:S01]  /*0880*/  IMAD R74, R90, R93, RZ ;  /* 0x0000005d5a4a7224 */ /* 0x001fe200078e02ff */
[----:B------:R-:W-:Y:S02]  /*0890*/  IABS R44, R3 ;  /* 0x00000003002c7213 */ /* 0x000fe40000000000 */
[C---:B------:R-:W-:Y:S02]  /*08a0*/  LOP3.LUT R50, R87.reuse, 0x10, RZ, 0xc0, !PT ;  /* 0x0000001057327812 */ /* 0x040fe400078ec0ff */
[----:B------:R-:W-:Y:S01]  /*08b0*/  LOP3.LUT R88, R87, 0x10, RZ, 0xc0, !PT ;  /* 0x0000001057587812 */ /* 0x000fe200078ec0ff */
[----:B-1----:R-:W-:Y:S01]  /*08c0*/  VIADD R8, R7, 0xffffffe ;  /* 0x0ffffffe07087836 */ /* 0x002fe20000000000 */
[----:B------:R-:W-:-:S03]  /*08d0*/  LOP3.LUT R89, R89, 0x60, RZ, 0xc0, !PT ;  /* 0x0000006059597812 */ /* 0x000fc600078ec0ff */
[----:B------:R0:W1:Y:S01]  /*08e0*/  F2I.FTZ.U32.TRUNC.NTZ R9, R8 ;  /* 0x0000000800097305 */ /* 0x000062000021f000 */
[----:B--2---:R-:W-:-:S07]  /*08f0*/  VIADD R12, R15, 0xffffffe ;  /* 0x0ffffffe0f0c7836 */ /* 0x004fce0000000000 */
[----:B------:R-:W2:Y:S01]  /*0900*/  F2I.FTZ.U32.TRUNC.NTZ R13, R12 ;  /* 0x0000000c000d7305 */ /* 0x000ea2000021f000 */
[----:B0-----:R-:W-:Y:S02]  /*0910*/  IMAD.MOV.U32 R8, RZ, RZ, RZ ;  /* 0x000000ffff087224 */ /* 0x001fe400078e00ff */
[----:B-1----:R-:W-:-:S04]  /*0920*/  IMAD.MOV R16, RZ, RZ, -R9 ;  /* 0x000000ffff107224 */ /* 0x002fc800078e0a09 */
[----:B------:R-:W-:Y:S01]  /*0930*/  IMAD R17, R16, R11, RZ ;  /* 0x0000000b10117224 */ /* 0x000fe200078e02ff */
[----:B------:R-:W-:-:S03]  /*0940*/  IABS R16, R5 ;  /* 0x0000000500107213 */ /* 0x000fc60000000000 */
[----:B------:R-:W-:Y:S01]  /*0950*/  IMAD.HI.U32 R7, R9, R17, R8 ;  /* 0x0000001109077227 */ /* 0x000fe200078e0008 */
[----:B------:R-:W-:-:S03]  /*0960*/  SHF.R.S32.HI R9, RZ, 0x1f, R14 ;  /* 0x0000001fff097819 */ /* 0x000fc6000001140e */
[----:B--2---:R-:W-:Y:S01]  /*0970*/  IMAD.MOV R19, RZ, RZ, -R13 ;  /* 0x000000ffff137224 */ /* 0x004fe200078e0a0d */
[----:B------:R-:W-:Y:S01]  /*0980*/  LEA.HI R14, R9, R14, RZ, 0x4 ;  /* 0x0000000e090e7211 */ /* 0x000fe200078f20ff */
[----:B------:R-:W-:-:S03]  /*0990*/  IMAD.HI.U32 R12, R7, R18, RZ ;  /* 0x00000012070c7227 */ /* 0x000fc600078e00ff */
[----:B------:R-:W-:Y:S01]  /*09a0*/  SHF.R.S32.HI R14, RZ, 0x4, R14 ;  /* 0x00000004ff0e7819 */ /* 0x000fe2000001140e */
[----:B------:R-:W-:-:S04]  /*09b0*/  IMAD.HI.U32 R8, R7, R16, RZ ;  /* 0x0000001007087227 */ /* 0x000fc800078e00ff */
[----:B------:R-:W-:Y:S02]  /*09c0*/  IMAD.MOV R17, RZ, RZ, -R12 ;  /* 0x000000ffff117224 */ /* 0x000fe400078e0a0c */
[----:B------:R-:W-:Y:S02]  /*09d0*/  IMAD R19, R19, R10, RZ ;  /* 0x0000000a13137224 */ /* 0x000fe400078e02ff */
[----:B------:R-:W-:Y:S02]  /*09e0*/  IMAD.MOV.U32 R12, RZ, RZ, RZ ;  /* 0x000000ffff0c7224 */ /* 0x000fe400078e00ff */
[----:B------:R-:W-:Y:S02]  /*09f0*/  IMAD.MOV R15, RZ, RZ, -R8 ;  /* 0x000000ffff0f7224 */ /* 0x000fe400078e0a08 */
[----:B------:R-:W-:-:S04]  /*0a00*/  IMAD.HI.U32 R8, R13, R19, R12 ;  /* 0x000000130d087227 */ /* 0x000fc800078e000c */
[----:B------:R-:W-:-:S04]  /*0a10*/  IMAD.HI.U32 R9, R7, R20, RZ ;  /* 0x0000001407097227 */ /* 0x000fc800078e00ff */
[----:B------:R-:W-:Y:S02]  /*0a20*/  IMAD R12, R11, R15, R16 ;  /* 0x0000000f0b0c7224 */ /* 0x000fe400078e0210 */
[----:B------:R-:W-:-:S03]  /*0a30*/  IMAD.HI.U32 R13, R7, R22, RZ ;  /* 0x00000016070d7227 */ /* 0x000fc600078e00ff */
[C---:B------:R-:W-:Y:S01]  /*0a40*/  ISETP.GT.U32.AND P0, PT, R11.reuse, R12, PT ;  /* 0x0000000c0b00720c */ /* 0x040fe20003f04070 */
[----:B------:R-:W-:Y:S02]  /*0a50*/  IMAD R16, R11, R17, R18 ;  /* 0x000000110b107224 */ /* 0x000fe400078e0212 */
[----:B------:R-:W-:-:S03]  /*0a60*/  IMAD.HI.U32 R15, R7, R24, RZ ;  /* 0x00000018070f7227 */ /* 0x000fc600078e00ff */
[----:B------:R-:W-:Y:S01]  /*0a70*/  ISETP.GT.U32.AND P1, PT, R11, R16, PT ;  /* 0x000000100b00720c */ /* 0x000fe20003f24070 */
[----:B------:R-:W-:-:S04]  /*0a80*/  IMAD.HI.U32 R18, R7, R28, RZ ;  /* 0x0000001c07127227 */ /* 0x000fc800078e00ff */
[----:B------:R-:W-:Y:S02]  /*0a90*/  IMAD.MOV R9, RZ, RZ, -R9 ;  /* 0x000000ffff097224 */ /* 0x000fe400078e0a09 */
[----:B------:R-:W-:Y:S02]  /*0aa0*/  IMAD.MOV R13, RZ, RZ, -R13 ;  /* 0x000000ffff0d7224 */ /* 0x000fe400078e0a0d */
[----:B------:R-:W-:Y:S02]  /*0ab0*/  IMAD.MOV R15, RZ, RZ, -R15 ;  /* 0x000000ffff0f7224 */ /* 0x000fe400078e0a0f */
[----:B------:R-:W-:Y:S02]  /*0ac0*/  IMAD.MOV R19, RZ, RZ, -R18 ;  /* 0x000000ffff137224 */ /* 0x000fe400078e0a12 */
[C---:B------:R-:W-:Y:S02]  /*0ad0*/  IMAD R18, R11.reuse, R9, R20 ;  /* 0x000000090b127224 */ /* 0x040fe400078e0214 */
[----:B------:R-:W-:-:S02]  /*0ae0*/  IMAD R20, R11, R13, R22 ;  /* 0x0000000d0b147224 */ /* 0x000fc400078e0216 */
[C---:B------:R-:W-:Y:S01]  /*0af0*/  IMAD R22, R11.reuse, R15, R24 ;  /* 0x0000000f0b167224 */ /* 0x040fe200078e0218 */
[----:B------:R-:W-:Y:S01]  /*0b00*/  ISETP.GT.U32.AND P2, PT, R11, R18, PT ;  /* 0x000000120b00720c */ /* 0x000fe20003f44070 */
[----:B------:R-:W-:-:S04]  /*0b10*/  IMAD.HI.U32 R15, R7, R32, RZ ;  /* 0x00000020070f7227 */ /* 0x000fc800078e00ff */
[----:B------:R-:W-:Y:S02]  /*0b20*/  IMAD.MOV R15, RZ, RZ, -R15 ;  /* 0x000000ffff0f7224 */ /* 0x000fe400078e0a0f */
[----:B------:R-:W-:-:S04]  /*0b30*/  IMAD.HI.U32 R17, R7, R26, RZ ;  /* 0x0000001a07117227 */ /* 0x000fc800078e00ff */
[----:B------:R-:W-:Y:S02]  /*0b40*/  IMAD R32, R11, R15, R32 ;  /* 0x0000000f0b207224 */ /* 0x000fe400078e0220 */
[----:B------:R-:W-:-:S04]  /*0b50*/  IMAD.HI.U32 R15, R7, R46, RZ ;  /* 0x0000002e070f7227 */ /* 0x000fc800078e00ff */
[----:B------:R-:W-:Y:S02]  /*0b60*/  IMAD.MOV R15, RZ, RZ, -R15 ;  /* 0x000000ffff0f7224 */ /* 0x000fe400078e0a0f */
[----:B------:R-:W-:Y:S02]  /*0b70*/  IMAD.MOV R17, RZ, RZ, -R17 ;  /* 0x000000ffff117224 */ /* 0x000fe400078e0a11 */
[C---:B------:R-:W-:Y:S02]  /*0b80*/  IMAD R46, R11.reuse, R15, R46 ;  /* 0x0000000f0b2e7224 */ /* 0x040fe400078e022e */
[C---:B------:R-:W-:Y:S02]  /*0b90*/  IMAD R24, R11.reuse, R17, R26 ;  /* 0x000000110b187224 */ /* 0x040fe400078e021a */
[C---:B------:R-:W-:Y:S01]  /*0ba0*/  IMAD R26, R11.reuse, R19, R28 ;  /* 0x000000130b1a7224 */ /* 0x040fe200078e021c */
[----:B------:R-:W-:Y:S01]  /*0bb0*/  IABS R28, R81 ;  /* 0x00000051001c7213 */ /* 0x000fe20000000000 */
[----:B------:R-:W-:Y:S01]  /*0bc0*/  @!P0 IMAD.IADD R12, R12, 0x1, -R11 ;  /* 0x000000010c0c8824 */ /* 0x000fe200078e0a0b */
[----:B------:R-:W-:Y:S01]  /*0bd0*/  ISETP.GT.U32.AND P3, PT, R11, R46, PT ;  /* 0x0000002e0b00720c */ /* 0x000fe20003f64070 */
[----:B------:R-:W-:Y:S01]  /*0be0*/  IMAD.HI.U32 R13, R7, R30, RZ ;  /* 0x0000001e070d7227 */ /* 0x000fe200078e00ff */
[----:B------:R-:W-:-:S02]  /*0bf0*/  ISETP.GT.U32.AND P0, PT, R11, R20, PT ;  /* 0x000000140b00720c */ /* 0x000fc40003f04070 */
[----:B------:R-:W-:Y:S01]  /*0c00*/  ISETP.GT.U32.AND P5, PT, R11, R12, PT ;  /* 0x0000000c0b00720c */ /* 0x000fe20003fa4070 */
[----:B------:R-:W-:-:S04]  /*0c10*/  IMAD.HI.U32 R9, R7, R28, RZ ;  /* 0x0000001c07097227 */ /* 0x000fc800078e00ff */
[----:B------:R-:W-:Y:S02]  /*0c20*/  IMAD.MOV R9, RZ, RZ, -R9 ;  /* 0x000000ffff097224 */ /* 0x000fe400078e0a09 */
[----:B------:R-:W-:Y:S01]  /*0c30*/  @!P1 IMAD.IADD R16, R16, 0x1, -R11 ;  /* 0x0000000110109824 */ /* 0x000fe200078e0a0b */
[C---:B------:R-:W-:Y:S01]  /*0c40*/  ISETP.GT.U32.AND P1, PT, R11.reuse, R24, PT ;  /* 0x000000180b00720c */ /* 0x040fe20003f24070 */
[----:B------:R-:W-:Y:S02]  /*0c50*/  IMAD.MOV R13, RZ, RZ, -R13 ;  /* 0x000000ffff0d7224 */ /* 0x000fe400078e0a0d */
[C---:B------:R-:W-:Y:S02]  /*0c60*/  IMAD R28, R11.reuse, R9, R28 ;  /* 0x000000090b1c7224 */ /* 0x040fe400078e021c */
[----:B------:R-:W-:Y:S01]  /*0c70*/  @!P3 IMAD.IADD R46, R46, 0x1, -R11 ;  /* 0x000000012e2eb824 */ /* 0x000fe200078e0a0b */
[----:B------:R-:W-:Y:S01]  /*0c80*/  ISETP.GT.U32.AND P3, PT, R11, R16, PT ;  /* 0x000000100b00720c */ /* 0x000fe20003f64070 */
[----:B------:R-:W-:-:S03]  /*0c90*/  IMAD.HI.U32 R17, R7, R34, RZ ;  /* 0x0000002207117227 */ /* 0x000fc600078e00ff */
[C---:B------:R-:W-:Y:S01]  /*0ca0*/  ISETP.GT.U32.AND P6, PT, R11.reuse, R46, PT ;  /* 0x0000002e0b00720c */ /* 0x040fe20003fc4070 */
[C---:B------:R-:W-:Y:S02]  /*0cb0*/  IMAD R30, R11.reuse, R13, R30 ;  /* 0x0000000d0b1e7224 */ /* 0x040fe400078e021e */
[----:B------:R-:W-:Y:S01]  /*0cc0*/  @!P5 IMAD.IADD R12, R12, 0x1, -R11 ;  /* 0x000000010c0cd824 */ /* 0x000fe200078e0a0b */
[----:B------:R-:W-:Y:S01]  /*0cd0*/  ISETP.GT.U32.AND P5, PT, R11, R28, PT ;  /* 0x0000001c0b00720c */ /* 0x000fe20003fa4070 */
[----:B------:R-:W-:-:S04]  /*0ce0*/  IMAD.HI.U32 R19, R7, R36, RZ ;  /* 0x0000002407137227 */ /* 0x000fc800078e00ff */
[----:B------:R-:W-:-:S04]  /*0cf0*/  IMAD.HI.U32 R9, R7, R40, RZ ;  /* 0x0000002807097227 */ /* 0x000fc800078e00ff */
[----:B------:R-:W-:-:S04]  /*0d00*/  IMAD.HI.U32 R13, R7, R42, RZ ;  /* 0x0000002a070d7227 */ /* 0x000fc800078e00ff */
[----:B------:R-:W-:Y:S02]  /*0d10*/  IMAD.MOV R17, RZ, RZ, -R17 ;  /* 0x000000ffff117224 */ /* 0x000fe400078e0a11 */
[----:B------:R-:W-:-:S04]  /*0d20*/  IMAD.HI.U32 R7, R7, R44, RZ ;  /* 0x0000002c07077227 */ /* 0x000fc800078e00ff */
[C---:B------:R-:W-:Y:S01]  /*0d30*/  IMAD R34, R11.reuse, R17, R34 ;  /* 0x000000110b227224 */ /* 0x040fe200078e0222 */
[----:B------:R-:W-:Y:S01]  /*0d40*/  IABS R17, R6 ;  /* 0x0000000600117213 */ /* 0x000fe20000000000 */
[----:B------:R-:W-:Y:S02]  /*0d50*/  IMAD.MOV R7, RZ, RZ, -R7 ;  /* 0x000000ffff077224 */ /* 0x000fe400078e0a07 */
[--C-:B------:R-:W-:Y:S01]  /*0d60*/  @!P3 IMAD.IADD R16, R16, 0x1, -R11.reuse ;  /* 0x000000011010b824 */ /* 0x100fe200078e0a0b */
[C---:B------:R-:W-:Y:S01]  /*0d70*/  ISETP.GT.U32.AND P3, PT, R11.reuse, R30, PT ;  /* 0x0000001e0b00720c */ /* 0x040fe20003f64070 */
[C---:B------:R-:W-:Y:S02]  /*0d80*/  IMAD R44, R11.reuse, R7, R44 ;  /* 0x000000070b2c7224 */ /* 0x040fe400078e022c */
[----:B------:R-:W-:Y:S01]  /*0d90*/  @!P2 IMAD.IADD R18, R18, 0x1, -R11 ;  /* 0x000000011212a824 */ /* 0x000fe200078e0a0b */
[----:B------:R-:W-:Y:S01]  /*0da0*/  ISETP.GT.U32.AND P2, PT, R11, R22, PT ;  /* 0x000000160b00720c */ /* 0x000fe20003f44070 */
[----:B------:R-:W-:-:S03]  /*0db0*/  IMAD.HI.U32 R8, R8, R17, RZ ;  /* 0x0000001108087227 */ /* 0x000fc600078e00ff */
[C---:B------:R-:W-:Y:S01]  /*0dc0*/  ISETP.GT.U32.AND P4, PT, R11.reuse, R18, PT ;  /* 0x000000120b00720c */ /* 0x040fe20003f84070 */
[----:B------:R-:W-:Y:S01]  /*0dd0*/  @!P5 IMAD.IADD R28, R28, 0x1, -R11 ;  /* 0x000000011c1cd824 */ /* 0x000fe200078e0a0b */
[C---:B------:R-:W-:Y:S01]  /*0de0*/  ISETP.GT.U32.AND P5, PT, R11.reuse, R44, PT ;  /* 0x0000002c0b00720c */ /* 0x040fe20003fa4070 */
[----:B------:R-:W-:Y:S02]  /*0df0*/  IMAD.MOV R13, RZ, RZ, -R13 ;  /* 0x000000ffff0d7224 */ /* 0x000fe400078e0a0d */
[----:B------:R-:W-:Y:S02]  /*0e00*/  IMAD.MOV R9, RZ, RZ, -R9 ;  /* 0x000000ffff097224 */ /* 0x000fe400078e0a09 */
[----:B------:R-:W-:Y:S02]  /*0e10*/  IMAD.MOV R8, RZ, RZ, -R8 ;  /* 0x000000ffff087224 */ /* 0x000fe400078e0a08 */
[----:B------:R-:W-:Y:S02]  /*0e20*/  IMAD.MOV R19, RZ, RZ, -R19 ;  /* 0x000000ffff137224 */ /* 0x000fe400078e0a13 */
[----:B------:R-:W-:-:S02]  /*0e30*/  IMAD R42, R11, R13, R42 ;  /* 0x0000000d0b2a7224 */ /* 0x000fc400078e022a */
[C---:B------:R-:W-:Y:S01]  /*0e40*/  IMAD R40, R11.reuse, R9, R40 ;  /* 0x000000090b287224 */ /* 0x040fe200078e0228 */
[----:B------:R-:W-:Y:S01]  /*0e50*/  SHF.R.S32.HI R9, RZ, 0x2, R87 ;  /* 0x00000002ff097819 */ /* 0x000fe20000011457 */
[----:B------:R-:W-:Y:S01]  /*0e60*/  IMAD R13, R10, R8, R17 ;  /* 0x000000080a0d7224 */ /* 0x000fe200078e0211 */
[----:B------:R-:W-:Y:S01]  /*0e70*/  SHF.R.S32.HI R8, RZ, 0x6, R87 ;  /* 0x00000006ff087819 */ /* 0x000fe20000011457 */
[--C-:B------:R-:W-:Y:S01]  /*0e80*/  @!P6 IMAD.IADD R46, R46, 0x1, -R11.reuse ;  /* 0x000000012e2ee824 */ /* 0x100fe200078e0a0b */
[C---:B------:R-:W-:Y:S01]  /*0e90*/  ISETP.GT.U32.AND P6, PT, R11.reuse, R26, PT ;  /* 0x0000001a0b00720c */ /* 0x040fe20003fc4070 */
[----:B------:R-:W-:Y:S01]  /*0ea0*/  IMAD R36, R11, R19, R36 ;  /* 0x000000130b247224 */ /* 0x000fe200078e0224 */
[----:B------:R-:W-:Y:S01]  /*0eb0*/  SGXT R9, R9, 0x1 ;  /* 0x000000010909781a */ /* 0x000fe20000000200 */
[--C-:B------:R-:W-:Y:S01]  /*0ec0*/  @!P0 IMAD.IADD R20, R20, 0x1, -R11.reuse ;  /* 0x0000000114148824 */ /* 0x100fe200078e0a0b */
[C---:B------:R-:W-:Y:S01]  /*0ed0*/  ISETP.GT.U32.AND P0, PT, R11.reuse, R34, PT ;  /* 0x000000220b00720c */ /* 0x040fe20003f04070 */
[--C-:B------:R-:W-:Y:S01]  /*0ee0*/  @!P1 IMAD.IADD R24, R24, 0x1, -R11.reuse ;  /* 0x0000000118189824 */ /* 0x100fe200078e0a0b */
[C---:B------:R-:W-:Y:S01]  /*0ef0*/  ISETP.GT.U32.AND P1, PT, R11.reuse, R40, PT ;  /* 0x000000280b00720c */ /* 0x040fe20003f24070 */
[--C-:B------:R-:W-:Y:S01]  /*0f00*/  @!P3 IMAD.IADD R30, R30, 0x1, -R11.reuse ;  /* 0x000000011e1eb824 */ /* 0x100fe200078e0a0b */
[----:B------:R-:W-:Y:S01]  /*0f10*/  ISETP.GT.U32.AND P3, PT, R10, R13, PT ;  /* 0x0000000d0a00720c */ /* 0x000fe20003f64070 */
[--C-:B------:R-:W-:Y:S01]  /*0f20*/  @!P2 IMAD.IADD R22, R22, 0x1, -R11.reuse ;  /* 0x000000011616a824 */ /* 0x100fe200078e0a0b */
[C---:B------:R-:W-:Y:S01]  /*0f30*/  ISETP.GT.U32.AND P2, PT, R11.reuse, R36, PT ;  /* 0x000000240b00720c */ /* 0x040fe20003f44070 */
        /* <DEDUP_REMOVED lines=9> */
[----:B------:R-:W-:Y:S01]  /*0fd0*/  ISETP.GT.U32.AND P1, PT, R11, R26, PT ;  /* 0x0000001a0b00720c */ /* 0x000fe20003f24070 */
[--C-:B------:R-:W-:Y:S01]  /*0fe0*/  @!P3 IMAD.IADD R13, R13, 0x1, -R10.reuse ;  /* 0x000000010d0db824 */ /* 0x100fe200078e0a0a */
[----:B------:R-:W-:Y:S01]  /*0ff0*/  SGXT R8, R8, 0x1 ;  /* 0x000000010808781a */ /* 0x000fe20000000200 */
        /* <DEDUP_REMOVED lines=12> */
[----:B------:R-:W-:Y:S01]  /*10c0*/  IMAD.SHL.U32 R15, R87, 0x20, RZ ;  /* 0x00000020570f7824 */ /* 0x000fe200078e00ff */
[C---:B------:R-:W-:Y:S01]  /*10d0*/  ISETP.GT.U32.AND P1, PT, R11.reuse, R40, PT ;  /* 0x000000280b00720c */ /* 0x040fe20003f24070 */
[--C-:B------:R-:W-:Y:S01]  /*10e0*/  @!P2 IMAD.IADD R24, R24, 0x1, -R11.reuse ;  /* 0x000000011818a824 */ /* 0x100fe200078e0a0b */
[----:B------:R-:W-:Y:S01]  /*10f0*/  ISETP.GT.U32.AND P2, PT, R11, R36, PT ;  /* 0x000000240b00720c */ /* 0x000fe20003f44070 */
[----:B------:R-:W-:Y:S01]  /*1100*/  @!P5 IMAD.IADD R13, R13, 0x1, -R10 ;  /* 0x000000010d0dd824 */ /* 0x000fe200078e0a0a */
[----:B------:R-:W-:Y:S01]  /*1110*/  ISETP.GE.AND P5, PT, R78, RZ, PT ;  /* 0x000000ff4e00720c */ /* 0x000fe20003fa6270 */
[--C-:B------:R-:W-:Y:S01]  /*1120*/  @!P4 IMAD.IADD R20, R20, 0x1, -R11.reuse ;  /* 0x000000011414c824 */ /* 0x100fe200078e0a0b */
[C---:B------:R-:W-:Y:S01]  /*1130*/  ISETP.GT.U32.AND P4, PT, R11.reuse, R42, PT ;  /* 0x0000002a0b00720c */ /* 0x040fe20003f84070 */
[--C-:B------:R-:W-:Y:S01]  /*1140*/  @!P6 IMAD.IADD R28, R28, 0x1, -R11.reuse ;  /* 0x000000011c1ce824 */ /* 0x100fe200078e0a0b */
[----:B------:R-:W-:Y:S01]  /*1150*/  ISETP.GT.U32.AND P6, PT, R11, R44, PT ;  /* 0x0000002c0b00720c */ /* 0x000fe20003fc4070 */
[--C-:B------:R-:W-:Y:S01]  /*1160*/  @!P3 IMAD.IADD R32, R32, 0x1, -R11.reuse ;  /* 0x000000012020b824 */ /* 0x100fe200078e0a0b */
[----:B------:R-:W-:Y:S01]  /*1170*/  ISETP.GE.AND P3, PT, R5, RZ, PT ;  /* 0x000000ff0500720c */ /* 0x000fe20003f66270 */
[--C-:B------:R-:W-:Y:S01]  /*1180*/  @!P0 IMAD.IADD R34, R34, 0x1, -R11.reuse ;  /* 0x0000000122228824 */ /* 0x100fe200078e0a0b */
[----:B------:R-:W-:Y:S01]  /*1190*/  ISETP.GE.AND P0, PT, R75, RZ, PT ;  /* 0x000000ff4b00720c */ /* 0x000fe20003f06270 */
[--C-:B------:R-:W-:Y:S01]  /*11a0*/  @!P1 IMAD.IADD R40, R40, 0x1, -R11.reuse ;  /* 0x0000000128289824 */ /* 0x100fe200078e0a0b */
[----:B------:R-:W-:Y:S01]  /*11b0*/  ISETP.GE.AND P1, PT, R76, RZ, PT ;  /* 0x000000ff4c00720c */ /* 0x000fe20003f26270 */
[--C-:B------:R-:W-:Y:S01]  /*11c0*/  @!P2 IMAD.IADD R36, R36, 0x1, -R11.reuse ;  /* 0x000000012424a824 */ /* 0x100fe200078e0a0b */
[----:B------:R-:W-:Y:S01]  /*11d0*/  ISETP.GE.AND P2, PT, R77, RZ, PT ;  /* 0x000000ff4d00720c */ /* 0x000fe20003f46270 */
[----:B------:R-:W-:Y:S01]  /*11e0*/  @!P5 IMAD.MOV R22, RZ, RZ, -R22 ;  /* 0x000000ffff16d224 */ /* 0x000fe200078e0a16 */
[----:B------:R-:W-:Y:S01]  /*11f0*/  ISETP.GE.AND P5, PT, R83, RZ, PT ;  /* 0x000000ff5300720c */ /* 0x000fe20003fa6270 */
[--C-:B------:R-:W-:Y:S01]  /*1200*/  @!P4 IMAD.IADD R42, R42, 0x1, -R11.reuse ;  /* 0x000000012a2ac824 */ /* 0x100fe200078e0a0b */
[----:B------:R-:W-:Y:S01]  /*1210*/  ISETP.GE.AND P4, PT, R79, RZ, PT ;  /* 0x000000ff4f00720c */ /* 0x000fe20003f86270 */
[----:B------:R-:W-:Y:S01]  /*1220*/  IMAD.MOV.U32 R10, RZ, RZ, R12 ;  /* 0x000000ffff0a7224 */ /* 0x000fe200078e000c */
[----:B------:R-:W-:Y:S01]  /*1230*/  LOP3.LUT R17, R15, 0x60, RZ, 0xc0, !PT ;  /* 0x000000600f117812 */ /* 0x000fe200078ec0ff */
[----:B------:R-:W-:Y:S01]  /*1240*/  @!P6 IMAD.IADD R44, R44, 0x1, -R11 ;  /* 0x000000012c2ce824 */ /* 0x000fe200078e0a0b */
[----:B------:R-:W-:Y:S01]  /*1250*/  ISETP.GE.AND P6, PT, R6, RZ, PT ;  /* 0x000000ff0600720c */ /* 0x000fe20003fc6270 */
[----:B------:R-:W-:Y:S01]  /*1260*/  @!P3 IMAD.MOV R10, RZ, RZ, -R10 ;  /* 0x000000ffff0ab224 */ /* 0x000fe200078e0a0a */
        /* <DEDUP_REMOVED lines=8> */
[----:B------:R-:W-:Y:S01]  /*12f0*/  ISETP.NE.AND P5, PT, R39, RZ, PT ;  /* 0x000000ff2700720c */ /* 0x000fe20003fa5270 */
[----:B------:R-:W-:Y:S01]  /*1300*/  @!P4 IMAD.MOV R24, RZ, RZ, -R24 ;  /* 0x000000ffff18c224 */ /* 0x000fe200078e0a18 */
[----:B------:R-:W-:Y:S01]  /*1310*/  LOP3.LUT R39, RZ, R39, RZ, 0x33, !PT ;  /* 0x00000027ff277212 */ /* 0x000fe200078e33ff */
[----:B------:R-:W-:Y:S01]  /*1320*/  IMAD.MOV.U32 R12, RZ, RZ, R13 ;  /* 0x000000ffff0c7224 */ /* 0x000fe200078e000d */
[----:B------:R-:W-:Y:S01]  /*1330*/  ISETP.GE.AND P4, PT, R84, RZ, PT ;  /* 0x000000ff5400720c */ /* 0x000fe20003f86270 */
[----:B------:R-:W-:Y:S01]  /*1340*/  @!P3 IMAD.MOV R26, RZ, RZ, -R26 ;  /* 0x000000ffff1ab224 */ /* 0x000fe200078e0a1a */
[----:B------:R-:W-:Y:S01]  /*1350*/  SEL R13, R39, R10, !P5 ;  /* 0x0000000a270d7207 */ /* 0x000fe20006800000 */
[----:B------:R-:W-:Y:S01]  /*1360*/  @!P0 IMAD.MOV R28, RZ, RZ, -R28 ;  /* 0x000000ffff1c8224 */ /* 0x000fe200078e0a1c */
[----:B------:R-:W-:Y:S01]  /*1370*/  ISETP.GE.AND P3, PT, R85, RZ, PT ;  /* 0x000000ff5500720c */ /* 0x000fe20003f66270 */
[----:B------:R-:W-:Y:S01]  /*1380*/  @!P1 IMAD.MOV R30, RZ, RZ, -R30 ;  /* 0x000000ffff1e9224 */ /* 0x000fe200078e0a1e */
[----:B------:R-:W-:Y:S01]  /*1390*/  ISETP.GE.AND P0, PT, R86, RZ, PT ;  /* 0x000000ff5600720c */ /* 0x000fe20003f06270 */
[----:B------:R-:W-:Y:S01]  /*13a0*/  @!P2 IMAD.MOV R32, RZ, RZ, -R32 ;  /* 0x000000ffff20a224 */ /* 0x000fe200078e0a20 */
[----:B------:R-:W-:Y:S01]  /*13b0*/  ISETP.GE.AND P1, PT, R3, RZ, PT ;  /* 0x000000ff0300720c */ /* 0x000fe20003f26270 */
[----:B------:R-:W-:Y:S01]  /*13c0*/  IMAD R13, R13, UR8, RZ ;  /* 0x000000080d0d7c24 */ /* 0x000fe2000f8e02ff */
[----:B------:R-:W-:Y:S01]  /*13d0*/  ISETP.GE.AND P2, PT, R2, RZ, PT ;  /* 0x000000ff0200720c */ /* 0x000fe20003f46270 */
[----:B------:R-:W-:Y:S01]  /*13e0*/  @!P6 IMAD.MOV R12, RZ, RZ, -R12 ;  /* 0x000000ffff0ce224 */ /* 0x000fe200078e0a0c */
[----:B------:R-:W-:Y:S01]  /*13f0*/  SEL R16, R39, R16, !P5 ;  /* 0x0000001027107207 */ /* 0x000fe20006800000 */
[----:B------:R-:W-:Y:S01]  /*1400*/  IMAD.SHL.U32 R19, R87, 0x8, RZ ;  /* 0x0000000857137824 */ /* 0x000fe200078e00ff */
[C---:B------:R-:W-:Y:S01]  /*1410*/  LEA R73, P6, R13.reuse, UR10, 0x1 ;  /* 0x0000000a0d497c11 */ /* 0x040fe2000f8c08ff */
[----:B------:R-:W-:Y:S01]  /*1420*/  @!P4 IMAD.MOV R36, RZ, RZ, -R36 ;  /* 0x000000ffff24c224 */ /* 0x000fe200078e0a24 */
[----:B------:R-:W-:Y:S01]  /*1430*/  ISETP.NE.AND P4, PT, R38, RZ, PT ;  /* 0x000000ff2600720c */ /* 0x000fe20003f85270 */
[----:B------:R-:W-:Y:S01]  /*1440*/  @!P3 IMAD.MOV R40, RZ, RZ, -R40 ;  /* 0x000000ffff28b224 */ /* 0x000fe200078e0a28 */
[----:B------:R-:W-:Y:S01]  /*1450*/  LEA.HI.X.SX32 R72, R13, UR11, 0x1, P6 ;  /* 0x0000000b0d487c11 */ /* 0x000fe2000b0f0eff */
[----:B------:R-:W-:Y:S01]  /*1460*/  @!P0 IMAD.MOV R42, RZ, RZ, -R42 ;  /* 0x000000ffff2a8224 */ /* 0x000fe200078e0a2a */
[C---:B------:R-:W-:Y:S01]  /*1470*/  SEL R22, R39.reuse, R22, !P5 ;  /* 0x0000001627167207 */ /* 0x040fe20006800000 */
[----:B------:R-:W0:Y:S01]  /*1480*/  LDC R13, c[0x0][0x23c] ;  /* 0x00008f00ff0d7b82 */ /* 0x000e220000000800 */
[----:B------:R-:W-:Y:S01]  /*1490*/  SEL R24, R39, R24, !P5 ;  /* 0x0000001827187207 */ /* 0x000fe20006800000 */
[----:B------:R-:W-:Y:S01]  /*14a0*/  @!P1 IMAD.MOV R44, RZ, RZ, -R44 ;  /* 0x000000ffff2c9224 */ /* 0x000fe200078e0a2c */
[----:B------:R-:W-:Y:S01]  /*14b0*/  LOP3.LUT R15, R19, 0x300, RZ, 0xc0, !PT ;  /* 0x00000300130f7812 */ /* 0x000fe200078ec0ff */
[----:B------:R-:W-:Y:S01]  /*14c0*/  @!P2 IMAD.MOV R46, RZ, RZ, -R46 ;  /* 0x000000ffff2ea224 */ /* 0x000fe200078e0a2e */
[C---:B------:R-:W-:Y:S01]  /*14d0*/  SEL R18, R39.reuse, R18, !P5 ;  /* 0x0000001227127207 */ /* 0x040fe20006800000 */
[----:B------:R-:W-:Y:S01]  /*14e0*/  IMAD R16, R16, UR8, RZ ;  /* 0x0000000810107c24 */ /* 0x000fe2000f8e02ff */
[C---:B------:R-:W-:Y:S01]  /*14f0*/  SEL R20, R39.reuse, R20, !P5 ;  /* 0x0000001427147207 */ /* 0x040fe20006800000 */
[----:B------:R-:W-:Y:S01]  /*1500*/  IMAD R22, R22, UR8, RZ ;  /* 0x0000000816167c24 */ /* 0x000fe2000f8e02ff */
[C---:B------:R-:W-:Y:S01]  /*1510*/  SEL R26, R39.reuse, R26, !P5 ;  /* 0x0000001a271a7207 */ /* 0x040fe20006800000 */
[----:B------:R-:W-:Y:S01]  /*1520*/  IMAD R24, R24, UR8, RZ ;  /* 0x0000000818187c24 */ /* 0x000fe2000f8e02ff */
[----:B------:R-:W-:Y:S01]  /*1530*/  SEL R32, R39, R32, !P5 ;  /* 0x0000002027207207 */ /* 0x000fe20006800000 */
[----:B------:R-:W-:Y:S01]  /*1540*/  IMAD.SHL.U32 R7, R87, 0x2, RZ ;  /* 0x0000000257077824 */ /* 0x000fe200078e00ff */
[----:B------:R-:W-:Y:S01]  /*1550*/  SEL R34, R39, R34, !P5 ;  /* 0x0000002227227207 */ /* 0x000fe20006800000 */
[----:B------:R-:W-:Y:S01]  /*1560*/  VIADD R15, R15, UR4 ;  /* 0x000000040f0f7c36 */ /* 0x000fe20008000000 */
[C---:B------:R-:W-:Y:S01]  /*1570*/  SEL R28, R39.reuse, R28, !P5 ;  /* 0x0000001c271c7207 */ /* 0x040fe20006800000 */
[----:B------:R-:W-:Y:S01]  /*1580*/  IMAD R18, R18, UR8, RZ ;  /* 0x0000000812127c24 */ /* 0x000fe2000f8e02ff */
[----:B------:R-:W-:Y:S01]  /*1590*/  SEL R30, R39, R30, !P5 ;  /* 0x0000001e271e7207 */ /* 0x000fe20006800000 */
[----:B------:R-:W-:Y:S01]  /*15a0*/  IMAD R20, R20, UR8, RZ ;  /* 0x0000000814147c24 */ /* 0x000fe2000f8e02ff */
[----:B------:R-:W-:Y:S01]  /*15b0*/  LOP3.LUT R48, R9, 0x90, RZ, 0xc0, !PT ;  /* 0x0000009009307812 */ /* 0x000fe200078ec0ff */
[----:B------:R-:W-:Y:S01]  /*15c0*/  IMAD R15, R50, 0x40, R15 ;  /* 0x00000040320f7824 */ /* 0x000fe200078e020f */
[C---:B------:R-:W-:Y:S01]  /*15d0*/  SEL R36, R39.reuse, R36, !P5 ;  /* 0x0000002427247207 */ /* 0x040fe20006800000 */
[----:B------:R-:W-:Y:S01]  /*15e0*/  IMAD R26, R26, UR8, RZ ;  /* 0x000000081a1a7c24 */ /* 0x000fe2000f8e02ff */
[C---:B------:R-:W-:Y:S01]  /*15f0*/  SEL R40, R39.reuse, R40, !P5 ;  /* 0x0000002827287207 */ /* 0x040fe20006800000 */
[----:B------:R-:W-:Y:S01]  /*1600*/  IMAD R32, R32, UR8, RZ ;  /* 0x0000000820207c24 */ /* 0x000fe2000f8e02ff */
[C---:B------:R-:W-:Y:S01]  /*1610*/  SEL R42, R39.reuse, R42, !P5 ;  /* 0x0000002a272a7207 */ /* 0x040fe20006800000 */
[----:B------:R-:W-:Y:S01]  /*1620*/  IMAD R34, R34, UR8, RZ ;  /* 0x0000000822227c24 */ /* 0x000fe2000f8e02ff */
[C---:B------:R-:W-:Y:S01]  /*1630*/  SEL R44, R39.reuse, R44, !P5 ;  /* 0x0000002c272c7207 */ /* 0x040fe20006800000 */
[----:B------:R-:W-:Y:S01]  /*1640*/  IMAD R28, R28, UR8, RZ ;  /* 0x000000081c1c7c24 */ /* 0x000fe2000f8e02ff */
[----:B------:R-:W-:Y:S01]  /*1650*/  SEL R39, R39, R46, !P5 ;  /* 0x0000002e27277207 */ /* 0x000fe20006800000 */
[----:B------:R-:W-:Y:S01]  /*1660*/  IMAD R30, R30, UR8, RZ ;  /* 0x000000081e1e7c24 */ /* 0x000fe2000f8e02ff */
[----:B------:R-:W-:Y:S01]  /*1670*/  LOP3.LUT R8, R8, 0x90, RZ, 0xc0, !PT ;  /* 0x0000009008087812 */ /* 0x000fe200078ec0ff */
[----:B------:R-:W-:Y:S01]  /*1680*/  VIADD R9, R17, UR4 ;  /* 0x0000000411097c36 */ /* 0x000fe20008000000 */
[----:B------:R-:W-:Y:S01]  /*1690*/  @!P4 LOP3.LUT R12, RZ, R38, RZ, 0x33, !PT ;  /* 0x00000026ff0cc212 */ /* 0x000fe200078e33ff */
[----:B------:R-:W-:Y:S01]  /*16a0*/  IMAD R36, R36, UR8, RZ ;  /* 0x0000000824247c24 */ /* 0x000fe2000f8e02ff */
[----:B------:R-:W-:Y:S01]  /*16b0*/  LEA R71, P5, R16, UR10, 0x1 ;  /* 0x0000000a10477c11 */ /* 0x000fe2000f8a08ff */
[----:B------:R-:W-:Y:S01]  /*16c0*/  IMAD R39, R39, UR8, RZ ;  /* 0x0000000827277c24 */ /* 0x000fe2000f8e02ff */
[----:B------:R-:W-:Y:S01]  /*16d0*/  LEA R64, P3, R22, UR10, 0x1 ;  /* 0x0000000a16407c11 */ /* 0x000fe2000f8608ff */
[----:B------:R-:W-:Y:S01]  /*16e0*/  IMAD R9, R50, 0x10, R9 ;  /* 0x0000001032097824 */ /* 0x000fe200078e0209 */
[----:B------:R-:W-:Y:S01]  /*16f0*/  LEA R62, P6, R24, UR10, 0x1 ;  /* 0x0000000a183e7c11 */ /* 0x000fe2000f8c08ff */
[----:B------:R-:W-:Y:S01]  /*1700*/  IMAD R40, R40, UR8, RZ ;  /* 0x0000000828287c24 */ /* 0x000fe2000f8e02ff */
[--C-:B------:R-:W-:Y:S01]  /*1710*/  LOP3.LUT R48, R48, 0x10, R7.reuse, 0x78, !PT ;  /* 0x0000001030307812 */ /* 0x100fe200078e7807 */
[----:B------:R-:W-:Y:S01]  /*1720*/  IMAD R42, R42, UR8, RZ ;  /* 0x000000082a2a7c24 */ /* 0x000fe2000f8e02ff */
[----:B------:R-:W-:Y:S01]  /*1730*/  LEA R68, P2, R18, UR10, 0x1 ;  /* 0x0000000a12447c11 */ /* 0x000fe2000f8408ff */
[----:B------:R-:W-:Y:S01]  /*1740*/  IMAD R45, R44, UR8, RZ ;  /* 0x000000082c2d7c24 */ /* 0x000fe2000f8e02ff */
[----:B------:R-:W-:Y:S01]  /*1750*/  LEA R67, P4, R20, UR10, 0x1 ;  /* 0x0000000a14437c11 */ /* 0x000fe2000f8808ff */
[----:B------:R-:W-:Y:S01]  /*1760*/  ULDC UR8, c[0x0][0x234] ;  /* 0x00008d0000087ab9 */ /* 0x000fe20000000800 */
[----:B------:R-:W-:Y:S01]  /*1770*/  LOP3.LUT R7, R8, 0x7e, R7, 0x78, !PT ;  /* 0x0000007e08077812 */ /* 0x000fe200078e7807 */
[----:B------:R-:W-:Y:S01]  /*1780*/  IMAD.IADD R9, R48, 0x1, R9 ;  /* 0x0000000130097824 */ /* 0x000fe200078e0209 */
[----:B------:R-:W-:Y:S01]  /*1790*/  LEA.HI.X.SX32 R70, R16, UR11, 0x1, P5 ;  /* 0x0000000b10467c11 */ /* 0x000fe2000a8f0eff */
[----:B------:R-:W-:Y:S01]  /*17a0*/  IMAD R16, R12, UR8, RZ ;  /* 0x000000080c107c24 */ /* 0x000fe2000f8e02ff */
[----:B------:R-:W-:Y:S01]  /*17b0*/  LEA.HI.X.SX32 R65, R22, UR11, 0x1, P3 ;  /* 0x0000000b16417c11 */ /* 0x000fe200098f0eff */
[----:B0-----:R-:W-:Y:S01]  /*17c0*/  IMAD R12, R0, R13, RZ ;  /* 0x0000000d000c7224 */ /* 0x001fe200078e02ff */
[----:B------:R-:W-:Y:S01]  /*17d0*/  LEA.HI.X.SX32 R63, R24, UR11, 0x1, P6 ;  /* 0x0000000b183f7c11 */ /* 0x000fe2000b0f0eff */
[----:B------:R-:W-:Y:S01]  /*17e0*/  IMAD.SHL.U32 R87, R87, 0x8, RZ ;  /* 0x0000000857577824 */ /* 0x000fe200078e00ff */
[----:B------:R-:W-:Y:S01]  /*17f0*/  IADD3 R8, R48, R15, R17 ;  /* 0x0000000f30087210 */ /* 0x000fe20007ffe011 */
[----:B------:R-:W-:Y:S01]  /*1800*/  IMAD R15, R91, R93, RZ ;  /* 0x0000005d5b0f7224 */ /* 0x000fe200078e02ff */
[----:B------:R-:W-:-:S02]  /*1810*/  LEA R60, P5, R26, UR10, 0x1 ;  /* 0x0000000a1a3c7c11 */ /* 0x000fc4000f8a08ff */
[----:B------:R-:W-:Y:S02]  /*1820*/  CS2R R22, SRZ ;  /* 0x0000000000167805 */ /* 0x000fe4000001ff00 */
[----:B------:R-:W-:Y:S02]  /*1830*/  LEA.HI.X.SX32 R69, R18, UR11, 0x1, P2 ;  /* 0x0000000b12457c11 */ /* 0x000fe400090f0eff */
[----:B------:R-:W-:Y:S02]  /*1840*/  CS2R R24, SRZ ;  /* 0x0000000000187805 */ /* 0x000fe4000001ff00 */
[----:B------:R-:W-:Y:S02]  /*1850*/  LEA.HI.X.SX32 R66, R20, UR11, 0x1, P4 ;  /* 0x0000000b14427c11 */ /* 0x000fe4000a0f0eff */
[----:B------:R-:W-:Y:S02]  /*1860*/  CS2R R20, SRZ ;  /* 0x0000000000147805 */ /* 0x000fe4000001ff00 */
[----:B------:R-:W-:Y:S01]  /*1870*/  LEA R54, P3, R32, UR10, 0x1 ;  /* 0x0000000a20367c11 */ /* 0x000fe2000f8608ff */
[----:B------:R-:W-:Y:S01]  /*1880*/  IMAD.SHL.U32 R93, R93, 0x10, RZ ;  /* 0x000000105d5d7824 */ /* 0x000fe200078e00ff */
[----:B------:R-:W-:Y:S01]  /*1890*/  LEA R52, P6, R34, UR10, 0x1 ;  /* 0x0000000a22347c11 */ /* 0x000fe2000f8c08ff */
[----:B------:R-:W-:Y:S01]  /*18a0*/  IMAD.SHL.U32 R13, R13, 0x10, RZ ;  /* 0x000000100d0d7824 */ /* 0x000fe200078e00ff */
[----:B------:R-:W-:Y:S01]  /*18b0*/  LEA R58, P2, R28, UR10, 0x1 ;  /* 0x0000000a1c3a7c11 */ /* 0x000fe2000f8408ff */
[----:B------:R-:W-:Y:S01]  /*18c0*/  IMAD.WIDE R16, R16, 0x2, RZ ;  /* 0x0000000210107825 */ /* 0x000fe200078e02ff */
[----:B------:R-:W-:-:S02]  /*18d0*/  LEA R56, P4, R30, UR10, 0x1 ;  /* 0x0000000a1e387c11 */ /* 0x000fc4000f8808ff */
[----:B------:R-:W-:Y:S02]  /*18e0*/  LEA.HI.X.SX32 R61, R26, UR11, 0x1, P5 ;  /* 0x0000000b1a3d7c11 */ /* 0x000fe4000a8f0eff */
[----:B------:R-:W-:Y:S02]  /*18f0*/  CS2R R26, SRZ ;  /* 0x00000000001a7805 */ /* 0x000fe4000001ff00 */
[----:B------:R-:W-:Y:S02]  /*1900*/  LEA.HI.X.SX32 R55, R32, UR11, 0x1, P3 ;  /* 0x0000000b20377c11 */ /* 0x000fe400098f0eff */
[----:B------:R-:W-:Y:S02]  /*1910*/  LEA.HI.X.SX32 R53, R34, UR11, 0x1, P6 ;  /* 0x0000000b22357c11 */ /* 0x000fe4000b0f0eff */
[----:B------:R-:W-:Y:S02]  /*1920*/  LEA R50, P5, R36, UR10, 0x1 ;  /* 0x0000000a24327c11 */ /* 0x000fe4000f8a08ff */
[----:B------:R-:W-:-:S02]  /*1930*/  LEA.HI.X.SX32 R59, R28, UR11, 0x1, P2 ;  /* 0x0000000b1c3b7c11 */ /* 0x000fc400090f0eff */
[----:B------:R-:W-:Y:S02]  /*1940*/  CS2R R28, SRZ ;  /* 0x00000000001c7805 */ /* 0x000fe4000001ff00 */
[----:B------:R-:W-:Y:S02]  /*1950*/  LEA.HI.X.SX32 R57, R30, UR11, 0x1, P4 ;  /* 0x0000000b1e397c11 */ /* 0x000fe4000a0f0eff */
[----:B------:R-:W-:Y:S02]  /*1960*/  CS2R R30, SRZ ;  /* 0x00000000001e7805 */ /* 0x000fe4000001ff00 */
[----:B------:R-:W-:Y:S02]  /*1970*/  LEA R32, P6, R39, UR10, 0x1 ;  /* 0x0000000a27207c11 */ /* 0x000fe4000f8c08ff */
[----:B------:R-:W-:Y:S02]  /*1980*/  LEA R10, P1, R15, UR12, 0x1 ;  /* 0x0000000c0f0a7c11 */ /* 0x000fe4000f8208ff */
[----:B------:R-:W-:-:S02]  /*1990*/  LEA R11, P0, R74, UR12, 0x1 ;  /* 0x0000000c4a0b7c11 */ /* 0x000fc4000f8008ff */
[----:B------:R-:W-:Y:S02]  /*19a0*/  LEA R48, P2, R40, UR10, 0x1 ;  /* 0x0000000a28307c11 */ /* 0x000fe4000f8408ff */
[----:B------:R-:W-:Y:S02]  /*19b0*/  LEA R46, P4, R42, UR10, 0x1 ;  /* 0x0000000a2a2e7c11 */ /* 0x000fe4000f8808ff */
[----:B------:R-:W-:Y:S02]  /*19c0*/  LEA R44, P3, R45, UR10, 0x1 ;  /* 0x0000000a2d2c7c11 */ /* 0x000fe4000f8608ff */
[----:B------:R-:W-:Y:S02]  /*19d0*/  LEA.HI.X.SX32 R51, R36, UR11, 0x1, P5 ;  /* 0x0000000b24337c11 */ /* 0x000fe4000a8f0eff */
[----:B------:R-:W-:Y:S02]  /*19e0*/  CS2R R36, SRZ ;  /* 0x0000000000247805 */ /* 0x000fe4000001ff00 */
[----:B------:R-:W-:-:S02]  /*19f0*/  LEA.HI.X.SX32 R33, R39, UR11, 0x1, P6 ;  /* 0x0000000b27217c11 */ /* 0x000fc4000b0f0eff */
[----:B------:R-:W-:Y:S02]  /*1a00*/  CS2R R38, SRZ ;  /* 0x0000000000267805 */ /* 0x000fe4000001ff00 */
[----:B------:R-:W-:Y:S02]  /*1a10*/  LEA.HI.X.SX32 R49, R40, UR11, 0x1, P2 ;  /* 0x0000000b28317c11 */ /* 0x000fe400090f0eff */
[----:B------:R-:W-:Y:S02]  /*1a20*/  LEA.HI.X.SX32 R47, R42, UR11, 0x1, P4 ;  /* 0x0000000b2a2f7c11 */ /* 0x000fe4000a0f0eff */
[----:B------:R-:W-:Y:S02]  /*1a30*/  LEA.HI.X.SX32 R45, R45, UR11, 0x1, P3 ;  /* 0x0000000b2d2d7c11 */ /* 0x000fe400098f0eff */
[----:B------:R-:W-:Y:S02]  /*1a40*/  LEA.HI.X.SX32 R15, R15, UR13, 0x1, P1 ;  /* 0x0000000d0f0f7c11 */ /* 0x000fe400088f0eff */
[----:B------:R-:W-:-:S07]  /*1a50*/  LEA.HI.X.SX32 R74, R74, UR13, 0x1, P0 ;  /* 0x0000000d4a4a7c11 */ /* 0x000fce00080f0eff */
.L_x_2:
[----:B------:R-:W-:Y:S02]  /*1a60*/  ISETP.GE.AND P1, PT, R91, UR5, PT ;  /* 0x000000055b007c0c */ /* 0x000fe4000bf26270 */
[----:B------:R-:W-:Y:S02]  /*1a70*/  IADD3 R18, P0, R16, R10, RZ ;  /* 0x0000000a10127210 */ /* 0x000fe40007f1e0ff */
[----:B------:R-:W-:-:S03]  /*1a80*/  PRMT R40, RZ, 0x7610, R40 ;  /* 0x00007610ff287816 */ /* 0x000fc60000000028 */
[----:B------:R-:W-:Y:S01]  /*1a90*/  IMAD.X R19, R17, 0x1, R15, P0 ;  /* 0x0000000111137824 */ /* 0x000fe200000e060f */
[----:B------:R-:W-:-:S05]  /*1aa0*/  ISETP.GE.AND P0, PT, R90, UR5, PT ;  /* 0x000000055a007c0c */ /* 0x000fca000bf06270 */
[----:B------:R0:W2:Y:S01]  /*1ab0*/  @!P1 LDG.E.U16 R40, desc[UR6][R18.64] ;  /* 0x0000000612289981 */ /* 0x0000a2000c1e1500 */
[----:B------:R-:W-:Y:S02]  /*1ac0*/  PRMT R42, RZ, 0x7610, R42 ;  /* 0x00007610ff2a7816 */ /* 0x000fe4000000002a */
[----:B0-----:R-:W-:-:S05]  /*1ad0*/  IADD3 R18, P1, R16, R11, RZ ;  /* 0x0000000b10127210 */ /* 0x001fca0007f3e0ff */
[----:B------:R-:W-:-:S05]  /*1ae0*/  IMAD.X R19, R17, 0x1, R74, P1 ;  /* 0x0000000111137824 */ /* 0x000fca00008e064a */
[----:B------:R0:W3:Y:S01]  /*1af0*/  @!P0 LDG.E.U16 R42, desc[UR6][R18.64] ;  /* 0x00000006122a8981 */ /* 0x0000e2000c1e1500 */
[----:B------:R-:W-:Y:S02]  /*1b00*/  ISETP.GE.AND P0, PT, R0, UR5, PT ;  /* 0x0000000500007c0c */ /* 0x000fe4000bf06270 */
[----:B------:R-:W-:Y:S01]  /*1b10*/  PRMT R34, RZ, 0x7610, R34 ;  /* 0x00007610ff227816 */ /* 0x000fe20000000022 */
[----:B------:R-:W-:Y:S01]  /*1b20*/  BAR.SYNC.DEFER_BLOCKING 0x0 ;  /* 0x0000000000007b1d */ /* 0x000fe20000010000 */
[----:B0-----:R-:W-:Y:S02]  /*1b30*/  IMAD.MOV.U32 R18, RZ, RZ, R32 ;  /* 0x000000ffff127224 */ /* 0x001fe400078e0020 */
[----:B------:R-:W-:Y:S02]  /*1b40*/  IMAD.MOV.U32 R19, RZ, RZ, R33 ;  /* 0x000000ffff137224 */ /* 0x000fe400078e0021 */
[----:B------:R-:W-:Y:S01]  /*1b50*/  IMAD.WIDE R32, R12, 0x2, R18 ;  /* 0x000000020c207825 */ /* 0x000fe200078e0212 */
[----:B------:R-:W-:-:S04]  /*1b60*/  PRMT R35, RZ, 0x7610, R35 ;  /* 0x00007610ff237816 */ /* 0x000fc80000000023 */
[----:B------:R0:W4:Y:S02]  /*1b70*/  @!P0 LDG.E.U16 R34, desc[UR6][R32.64] ;  /* 0x0000000620228981 */ /* 0x000124000c1e1500 */
[----:B0-----:R-:W-:-:S05]  /*1b80*/  IMAD.WIDE R32, R12, 0x2, R44 ;  /* 0x000000020c207825 */ /* 0x001fca00078e022c */
[----:B------:R0:W5:Y:S02]  /*1b90*/  @!P0 LDG.E.U16 R35, desc[UR6][R32.64] ;  /* 0x0000000620238981 */ /* 0x000164000c1e1500 */
[----:B0-----:R-:W-:Y:S02]  /*1ba0*/  IMAD.WIDE R32, R12, 0x2, R46 ;  /* 0x000000020c207825 */ /* 0x001fe400078e022e */
[----:B--2---:R0:W-:Y:S02]  /*1bb0*/  STS.U16 [R7+UR4+0x1100], R40 ;  /* 0x0011002807007988 */ /* 0x0041e40008000404 */
[----:B0-----:R-:W-:-:S06]  /*1bc0*/  PRMT R40, RZ, 0x7610, R40 ;  /* 0x00007610ff287816 */ /* 0x001fcc0000000028 */
[----:B------:R0:W2:Y:S01]  /*1bd0*/  @!P0 LDG.E.U16 R40, desc[UR6][R32.64] ;  /* 0x0000000620288981 */ /* 0x0000a2000c1e1500 */
[----:B------:R-:W-:Y:S02]  /*1be0*/  LOP3.LUT R67, R67, R66, RZ, 0x3c, !PT ;  /* 0x0000004243437212 */ /* 0x000fe400078e3cff */
[----:B------:R-:W-:Y:S01]  /*1bf0*/  LOP3.LUT R71, R71, R70, RZ, 0x3c, !PT ;  /* 0x0000004647477212 */ /* 0x000fe200078e3cff */
[----:B---3--:R-:W-:Y:S01]  /*1c00*/  STS.U16 [R7+UR4+0x1000], R42 ;  /* 0x0010002a07007988 */ /* 0x008fe20008000404 */
[----:B0-----:R-:W-:-:S03]  /*1c10*/  IMAD.WIDE R32, R12, 0x2, R48 ;  /* 0x000000020c207825 */ /* 0x001fc600078e0230 */
[----:B----4-:R0:W-:Y:S02]  /*1c20*/  STS.U16 [R7+UR4], R34 ;  /* 0x0000002207007988 */ /* 0x0101e40008000404 */
[----:B0-----:R-:W-:Y:S02]  /*1c30*/  PRMT R34, RZ, 0x7610, R34 ;  /* 0x00007610ff227816 */ /* 0x001fe40000000022 */
[----:B-----5:R0:W-:Y:S04]  /*1c40*/  STS.U16 [R7+UR4+0x100], R35 ;  /* 0x0001002307007988 */ /* 0x0201e80008000404 */
[----:B------:R1:W3:Y:S01]  /*1c50*/  @!P0 LDG.E.U16 R34, desc[UR6][R32.64] ;  /* 0x0000000620228981 */ /* 0x0002e2000c1e1500 */
[----:B0-----:R-:W-:Y:S01]  /*1c60*/  PRMT R35, RZ, 0x7610, R35 ;  /* 0x00007610ff237816 */ /* 0x001fe20000000023 */
[----:B-1----:R-:W-:-:S05]  /*1c70*/  IMAD.WIDE R32, R12, 0x2, R50 ;  /* 0x000000020c207825 */ /* 0x002fca00078e0232 */
[----:B------:R0:W4:Y:S02]  /*1c80*/  @!P0 LDG.E.U16 R35, desc[UR6][R32.64] ;  /* 0x0000000620238981 */ /* 0x000124000c1e1500 */
[----:B0-----:R-:W-:Y:S02]  /*1c90*/  IMAD.WIDE R32, R12, 0x2, R52 ;  /* 0x000000020c207825 */ /* 0x001fe400078e0234 */
[----:B--2---:R0:W-:Y:S02]  /*1ca0*/  STS.U16 [R7+UR4+0x200], R40 ;  /* 0x0002002807007988 */ /* 0x0041e40008000404 */
[----:B0-----:R-:W-:-:S06]  /*1cb0*/  PRMT R40, RZ, 0x7610, R40 ;  /* 0x00007610ff287816 */ /* 0x001fcc0000000028 */
[----:B------:R0:W2:Y:S02]  /*1cc0*/  @!P0 LDG.E.U16 R40, desc[UR6][R32.64] ;  /* 0x0000000620288981 */ /* 0x0000a4000c1e1500 */
[C---:B0-----:R-:W-:Y:S02]  /*1cd0*/  IMAD.WIDE R32, R12.reuse, 0x2, R54 ;  /* 0x000000020c207825 */ /* 0x041fe400078e0236 */
[----:B---3--:R0:W-:Y:S02]  /*1ce0*/  STS.U16 [R7+UR4+0x300], R34 ;  /* 0x0003002207007988 */ /* 0x0081e40008000404 */
[----:B0-----:R-:W-:Y:S02]  /*1cf0*/  PRMT R34, RZ, 0x7610, R34 ;  /* 0x00007610ff227816 */ /* 0x001fe40000000022 */
[----:B----4-:R0:W-:Y:S04]  /*1d00*/  STS.U16 [R7+UR4+0x400], R35 ;  /* 0x0004002307007988 */ /* 0x0101e80008000404 */
        /* <DEDUP_REMOVED lines=15> */
[----:B------:R0:W4:Y:S01]  /*1e00*/  @!P0 LDG.E.U16 R35, desc[UR6][R32.64] ;  /* 0x0000000620238981 */ /* 0x000122000c1e1500 */
[----:B------:R-:W-:-:S04]  /*1e10*/  LOP3.LUT R66, R67, R66, RZ, 0x3c, !PT ;  /* 0x0000004243427212 */ /* 0x000fc800078e3cff */
[----:B------:R-:W-:Y:S01]  /*1e20*/  LOP3.LUT R67, R67, R66, RZ, 0x3c, !PT ;  /* 0x0000004243437212 */ /* 0x000fe200078e3cff */
[----:B0-----:R-:W-:Y:S01]  /*1e30*/  IMAD.WIDE R32, R12, 0x2, R64 ;  /* 0x000000020c207825 */ /* 0x001fe200078e0240 */
[----:B------:R-:W-:Y:S02]  /*1e40*/  LOP3.LUT R70, R71, R70, RZ, 0x3c, !PT ;  /* 0x0000004647467212 */ /* 0x000fe400078e3cff */
[----:B------:R-:W-:Y:S02]  /*1e50*/  LOP3.LUT R73, R73, R72, RZ, 0x3c, !PT ;  /* 0x0000004849497212 */ /* 0x000fe400078e3cff */
[----:B------:R-:W-:Y:S02]  /*1e60*/  LOP3.LUT R71, R71, R70, RZ, 0x3c, !PT ;  /* 0x0000004647477212 */ /* 0x000fe400078e3cff */
[----:B------:R-:W-:Y:S02]  /*1e70*/  LOP3.LUT R72, R73, R72, RZ, 0x3c, !PT ;  /* 0x0000004849487212 */ /* 0x000fe400078e3cff */
[----:B------:R-:W-:-:S02]  /*1e80*/  PRMT R92, RZ, 0x7610, R92 ;  /* 0x00007610ff5c7816 */ /* 0x000fc4000000005c */
[----:B------:R-:W-:Y:S02]  /*1e90*/  LOP3.LUT R73, R73, R72, RZ, 0x3c, !PT ;  /* 0x0000004849497212 */ /* 0x000fe400078e3cff */
[----:B------:R-:W-:Y:S01]  /*1ea0*/  PRMT R42, RZ, 0x7610, R42 ;  /* 0x00007610ff2a7816 */ /* 0x000fe2000000002a */
        /* <DEDUP_REMOVED lines=11> */
[----:B0-----:R-:W-:-:S05]  /*1f60*/  IMAD.WIDE R32, R12, 0x2, R70 ;  /* 0x000000020c207825 */ /* 0x001fca00078e0246 */
[----:B------:R0:W5:Y:S02]  /*1f70*/  @!P0 LDG.E.U16 R92, desc[UR6][R32.64] ;  /* 0x00000006205c8981 */ /* 0x000164000c1e1500 */
[----:B0-----:R-:W-:-:S05]  /*1f80*/  IMAD.WIDE R32, R12, 0x2, R72 ;  /* 0x000000020c207825 */ /* 0x001fca00078e0248 */
[----:B------:R-:W5:Y:S01]  /*1f90*/  @!P0 LDG.E.U16 R42, desc[UR6][R32.64] ;  /* 0x00000006202a8981 */ /* 0x000f62000c1e1500 */
[----:B------:R-:W-:-:S05]  /*1fa0*/  VIADD R14, R14, 0xffffffff ;  /* 0xffffffff0e0e7836 */ /* 0x000fca0000000000 */
[----:B------:R-:W-:Y:S01]  /*1fb0*/  ISETP.NE.U32.AND P0, PT, R14, RZ, PT ;  /* 0x000000ff0e00720c */ /* 0x000fe20003f05070 */
[----:B------:R-:W-:Y:S01]  /*1fc0*/  IMAD.WIDE R18, R13, 0x2, R18 ;  /* 0x000000020d127825 */ /* 0x000fe200078e0212 */
[----:B------:R-:W-:-:S03]  /*1fd0*/  UIADD3 UR5, UR5, -0x10, URZ ;  /* 0xfffffff005057890 */ /* 0x000fc6000fffe03f */
[----:B------:R-:W-:-:S04]  /*1fe0*/  IMAD.WIDE R68, R13, 0x2, R68 ;  /* 0x000000020d447825 */ /* 0x000fc800078e0244 */
        /* <DEDUP_REMOVED lines=11> */
[----:B------:R-:W-:Y:S01]  /*20a0*/  IMAD.WIDE R16, R93, 0x2, R16 ;  /* 0x000000025d107825 */ /* 0x000fe200078e0210 */
[----:B--2---:R-:W-:Y:S04]  /*20b0*/  STS.U16 [R7+UR4+0xb00], R40 ;  /* 0x000b002807007988 */ /* 0x004fe80008000404 */
[----:B---3--:R-:W-:Y:S04]  /*20c0*/  STS.U16 [R7+UR4+0xc00], R34 ;  /* 0x000c002207007988 */ /* 0x008fe80008000404 */
[----:B----4-:R-:W-:Y:S04]  /*20d0*/  STS.U16 [R7+UR4+0xd00], R35 ;  /* 0x000d002307007988 */ /* 0x010fe80008000404 */
[----:B-----5:R-:W-:Y:S04]  /*20e0*/  STS.U16 [R7+UR4+0xe00], R92 ;  /* 0x000e005c07007988 */ /* 0x020fe80008000404 */
[----:B------:R-:W-:Y:S01]  /*20f0*/  STS.U16 [R7+UR4+0xf00], R42 ;  /* 0x000f002a07007988 */ /* 0x000fe20008000404 */
[----:B------:R-:W-:Y:S06]  /*2100*/  BAR.SYNC.DEFER_BLOCKING 0x0 ;  /* 0x0000000000007b1d */ /* 0x000fec0000010000 */
[----:B------:R-:W-:Y:S04]  /*2110*/  LDSM.16.MT88.4 R32, [R9+0x1000] ;  /* 0x001000000920783b */ /* 0x000fe80000004200 */
[----:B------:R-:W0:Y:S02]  /*2120*/  LDSM.16.M88.4 R40, [R8] ;  /* 0x000000000828783b */ /* 0x000e240000000200 */
[C---:B0-----:R-:W-:Y:S06]  /*2130*/  HMMA.16816.F32.BF16 R28, R32.reuse, R40, R28 ;  /* 0x00000028201c723c */ /* 0x041fec000004181c */
[C---:B------:R-:W-:Y:S01]  /*2140*/  HMMA.16816.F32.BF16 R20, R32.reuse, R42, R20 ;  /* 0x0000002a2014723c */ /* 0x040fe20000041814 */
[----:B------:R-:W0:Y:S05]  /*2150*/  LDSM.16.M88.4 R40, [R8+0x800] ;  /* 0x000800000828783b */ /* 0x000e2a0000000200 */
[C---:B0-----:R-:W-:Y:S06]  /*2160*/  HMMA.16816.F32.BF16 R36, R32.reuse, R40, R36 ;  /* 0x000000282024723c */ /* 0x041fec0000041824 */
[----:B------:R-:W-:Y:S07]  /*2170*/  HMMA.16816.F32.BF16 R24, R32, R42, R24 ;  /* 0x0000002a2018723c */ /* 0x000fee0000041818 */
[----:B------:R-:W-:-:S04]  /*2180*/  IMAD.WIDE R32, R13, 0x2, R72 ;  /* 0x000000020d207825 */ /* 0x000fc800078e0248 */
[----:B------:R-:W-:Y:S02]  /*2190*/  IMAD.MOV.U32 R73, RZ, RZ, R32 ;  /* 0x000000ffff497224 */ /* 0x000fe400078e0020 */
[----:B------:R-:W-:Y:S02]  /*21a0*/  IMAD.MOV.U32 R72, RZ, RZ, R33 ;  /* 0x000000ffff487224 */ /* 0x000fe400078e0021 */
[----:B------:R-:W-:-:S04]  /*21b0*/  IMAD.WIDE R32, R13, 0x2, R70 ;  /* 0x000000020d207825 */ /* 0x000fc800078e0246 */
[----:B------:R-:W-:Y:S02]  /*21c0*/  IMAD.MOV.U32 R71, RZ, RZ, R32 ;  /* 0x000000ffff477224 */ /* 0x000fe400078e0020 */
[----:B------:R-:W-:Y:S02]  /*21d0*/  IMAD.MOV.U32 R70, RZ, RZ, R33 ;  /* 0x000000ffff467224 */ /* 0x000fe400078e0021 */
[----:B------:R-:W-:-:S04]  /*21e0*/  IMAD.WIDE R32, R13, 0x2, R66 ;  /* 0x000000020d207825 */ /* 0x000fc800078e0242 */
[----:B------:R-:W-:Y:S02]  /*21f0*/  IMAD.MOV.U32 R67, RZ, RZ, R32 ;  /* 0x000000ffff437224 */ /* 0x000fe400078e0020 */
[----:B------:R-:W-:Y:S02]  /*2200*/  IMAD.MOV.U32 R66, RZ, RZ, R33 ;  /* 0x000000ffff427224 */ /* 0x000fe400078e0021 */
[----:B------:R-:W-:Y:S02]  /*2210*/  IMAD.MOV.U32 R32, RZ, RZ, R18 ;  /* 0x000000ffff207224 */ /* 0x000fe400078e0012 */
[----:B------:R-:W-:Y:S01]  /*2220*/  IMAD.MOV.U32 R33, RZ, RZ, R19 ;  /* 0x000000ffff217224 */ /* 0x000fe200078e0013 */
[----:B------:R-:W-:Y:S06]  /*2230*/  @P0 BRA `(.L_x_2) ;  /* 0xfffffff800080947 */ /* 0x000fec000383ffff */
[----:B------:R-:W-:Y:S02]  /*2240*/  F2FP.BF16.F32.PACK_AB R16, R23, R31 ;  /* 0x0000001f1710723e */ /* 0x000fe400000010ff */
[----:B------:R-:W-:Y:S02]  /*2250*/  F2FP.BF16.F32.PACK_AB R8, R21, R29 ;  /* 0x0000001d1508723e */ /* 0x000fe400000010ff */
[----:B------:R-:W-:Y:S02]  /*2260*/  F2FP.BF16.F32.PACK_AB R17, R27, R39 ;  /* 0x000000271b11723e */ /* 0x000fe400000010ff */
[----:B------:R-:W-:Y:S02]  /*2270*/  F2FP.BF16.F32.PACK_AB R23, R26, R38 ;  /* 0x000000261a17723e */ /* 0x000fe400000010ff */
[----:B------:R-:W-:Y:S02]  /*2280*/  F2FP.BF16.F32.PACK_AB R22, R22, R30 ;  /* 0x0000001e1616723e */ /* 0x000fe400000010ff */
[----:B------:R-:W-:-:S02]  /*2290*/  F2FP.BF16.F32.PACK_AB R9, R25, R37 ;  /* 0x000000251909723e */ /* 0x000fc400000010ff */
[----:B------:R-:W-:Y:S02]  /*22a0*/  F2FP.BF16.F32.PACK_AB R21, R24, R36 ;  /* 0x000000241815723e */ /* 0x000fe400000010ff */
[----:B------:R-:W-:-:S07]  /*22b0*/  F2FP.BF16.F32.PACK_AB R20, R20, R28 ;  /* 0x0000001c1414723e */ /* 0x000fce00000010ff */
.L_x_1:
[----:B------:R-:W0:Y:S01]  /*22c0*/  S2R R11, SR_TID.X ;  /* 0x00000000000b7919 */ /* 0x000e220000002100 */
[----:B------:R-:W1:Y:S08]  /*22d0*/  S2UR UR5, SR_CgaCtaId ;  /* 0x00000000000579c3 */ /* 0x000e700000008800 */
[----:B------:R-:W-:Y:S01]  /*22e0*/  BAR.SYNC.DEFER_BLOCKING 0x0 ;  /* 0x0000000000007b1d */ /* 0x000fe20000010000 */
[----:B------:R-:W-:-:S02]  /*22f0*/  ISETP.NE.U32.AND P0, PT, R88, RZ, PT ;  /* 0x000000ff5800720c */ /* 0x000fc40003f05070 */
[----:B------:R-:W-:Y:S02]  /*2300*/  LOP3.LUT R12, R87, 0xf8, RZ, 0xc0, !PT ;  /* 0x000000f8570c7812 */ /* 0x000fe400078ec0ff */
[----:B------:R-:W-:Y:S01]  /*2310*/  SEL R10, RZ, 0x420, !P0 ;  /* 0x00000420ff0a7807 */ /* 0x000fe20004000000 */
[----:B------:R-:W-:Y:S02]  /*2320*/  UMOV UR4, 0x400 ;  /* 0x0000040000047882 */ /* 0x000fe40000000000 */
[----:B------:R-:W2:Y:S01]  /*2330*/  LDC R27, c[0x0][0x248] ;  /* 0x00009200ff1b7b82 */ /* 0x000ea20000000800 */
[----:B------:R-:W-:Y:S02]  /*2340*/  ULDC.64 UR8, c[0x0][0x228] ;  /* 0x00008a0000087ab9 */ /* 0x000fe40000000a00 */
[----:B------:R-:W-:-:S04]  /*2350*/  ISETP.GE.AND P0, PT, R6, UR8, PT ;  /* 0x0000000806007c0c */ /* 0x000fc8000bf06270 */
[----:B------:R-:W-:Y:S02]  /*2360*/  ISETP.LT.AND P4, PT, R2, UR9, !P0 ;  /* 0x0000000902007c0c */ /* 0x000fe4000c781270 */
[----:B------:R-:W-:Y:S02]  /*2370*/  ISETP.LT.AND P3, PT, R3, UR9, !P0 ;  /* 0x0000000903007c0c */ /* 0x000fe4000c761270 */
[----:B------:R-:W-:Y:S01]  /*2380*/  ISETP.LT.AND P2, PT, R85, UR9, !P0 ;  /* 0x0000000955007c0c */ /* 0x000fe2000c741270 */
[----:B-1----:R-:W-:-:S03]  /*2390*/  ULEA UR4, UR5, UR4, 0x18 ;  /* 0x0000000405047291 */ /* 0x002fc6000f8ec03f */
[----:B------:R-:W-:Y:S01]  /*23a0*/  ULDC UR5, c[0x0][0x244] ;  /* 0x0000910000057ab9 */ /* 0x000fe20000000800 */
[C---:B0-----:R-:W-:Y:S02]  /*23b0*/  LOP3.LUT R0, R11.reuse, 0x60, RZ, 0xc0, !PT ;  /* 0x000000600b007812 */ /* 0x041fe400078ec0ff */
[----:B------:R-:W-:-:S03]  /*23c0*/  LOP3.LUT R7, R11, 0xc, RZ, 0xc0, !PT ;  /* 0x0000000c0b077812 */ /* 0x000fc600078ec0ff */
[----:B------:R-:W-:Y:S02]  /*23d0*/  IMAD.SHL.U32 R0, R0, 0x8, RZ ;  /* 0x0000000800007824 */ /* 0x000fe400078e00ff */
[C---:B------:R-:W-:Y:S02]  /*23e0*/  IMAD R10, R7.reuse, 0x2, R10 ;  /* 0x00000002070a7824 */ /* 0x040fe400078e020a */
[----:B------:R-:W-:-:S03]  /*23f0*/  IMAD R12, R7, 0x100, R12 ;  /* 0x00000100070c7824 */ /* 0x000fc600078e020c */
[----:B------:R-:W-:Y:S01]  /*2400*/  LOP3.LUT R89, R10, R89, R0, 0x1e, !PT ;  /* 0x000000590a597212 */ /* 0x000fe200078e1e00 */
[----:B------:R-:W-:Y:S01]  /*2410*/  IMAD R0, R6, UR5, RZ ;  /* 0x0000000506007c24 */ /* 0x000fe2000f8e02ff */
[----:B------:R-:W-:Y:S01]  /*2420*/  LOP3.LUT R18, R12, 0x60, R11, 0x78, !PT ;  /* 0x000000600c127812 */ /* 0x000fe200078e780b */
[----:B--2---:R-:W-:Y:S01]  /*2430*/  IMAD R6, R2, R27, RZ ;  /* 0x0000001b02067224 */ /* 0x004fe200078e02ff */
[----:B------:R-:W-:Y:S01]  /*2440*/  LOP3.LUT R7, R89, 0x40, RZ, 0x3c, !PT ;  /* 0x0000004059077812 */ /* 0x000fe200078e3cff */
[----:B------:R-:W-:Y:S04]  /*2450*/  STS.64 [R89+UR4], R20 ;  /* 0x0000001459007988 */ /* 0x000fe80008000a04 */
[----:B------:R-:W-:Y:S04]  /*2460*/  STS.64 [R89+UR4+0x80], R8 ;  /* 0x0000800859007988 */ /* 0x000fe80008000a04 */
[----:B------:R-:W-:Y:S04]  /*2470*/  STS.64 [R7+UR4+0x800], R22 ;  /* 0x0008001607007988 */ /* 0x000fe80008000a04 */
[----:B------:R0:W-:Y:S01]  /*2480*/  STS.64 [R7+UR4+0x880], R16 ;  /* 0x0008801007007988 */ /* 0x0001e20008000a04 */
[----:B------:R-:W-:Y:S01]  /*2490*/  BAR.SYNC.DEFER_BLOCKING 0x0 ;  /* 0x0000000000007b1d */ /* 0x000fe20000010000 */
[----:B0-----:R-:W-:-:S05]  /*24a0*/  IMAD R17, R27, 0x10, R6 ;  /* 0x000000101b117824 */ /* 0x001fca00078e0206 */
[----:B------:R-:W0:Y:S04]  /*24b0*/  LDS.64 R14, [R18+UR4] ;  /* 0x00000004120e7984 */ /* 0x000e280008000a00 */
[----:B------:R-:W1:Y:S04]  /*24c0*/  LDS.64 R12, [R18+UR4+0x100] ;  /* 0x00010004120c7984 */ /* 0x000e680008000a00 */
[----:B------:R-:W2:Y:S04]  /*24d0*/  LDS.64 R10, [R18+UR4+0x200] ;  /* 0x00020004120a7984 */ /* 0x000ea80008000a00 */
[----:B------:R3:W4:Y:S01]  /*24e0*/  LDS.64 R8, [R18+UR4+0x300] ;  /* 0x0003000412087984 */ /* 0x0007220008000a00 */
[----:B------:R-:W-:-:S02]  /*24f0*/  ULDC.64 UR4, c[0x0][0x220] ;  /* 0x0000880000047ab9 */ /* 0x000fc40000000a00 */
[----:B------:R-:W-:-:S04]  /*2500*/  LEA R23, P1, R0, UR4, 0x1 ;  /* 0x0000000400177c11 */ /* 0x000fc8000f8208ff */
[----:B------:R-:W-:Y:S01]  /*2510*/  LEA.HI.X.SX32 R25, R0, UR5, 0x1, P1 ;  /* 0x0000000500197c11 */ /* 0x000fe200088f0eff */
[----:B------:R-:W-:Y:S01]  /*2520*/  IMAD R0, R3, R27, RZ ;  /* 0x0000001b03007224 */ /* 0x000fe200078e02ff */
[CC--:B------:R-:W-:Y:S02]  /*2530*/  LEA R2, P1, R6.reuse, R23.reuse, 0x1 ;  /* 0x0000001706027211 */ /* 0x0c0fe400078208ff */
[----:B------:R-:W-:Y:S02]  /*2540*/  LEA R16, P6, R17, R23, 0x1 ;  /* 0x0000001711107211 */ /* 0x000fe400078c08ff */
[----:B------:R-:W-:Y:S02]  /*2550*/  LEA.HI.X.SX32 R3, R6, R25, 0x1, P1 ;  /* 0x0000001906037211 */ /* 0x000fe400008f0eff */
[----:B------:R-:W-:Y:S02]  /*2560*/  LEA R6, P5, R0, R23, 0x1 ;  /* 0x0000001700067211 */ /* 0x000fe400078a08ff */
[----:B------:R-:W-:-:S02]  /*2570*/  ISETP.LT.AND P1, PT, R86, UR9, !P0 ;  /* 0x0000000956007c0c */ /* 0x000fc4000c721270 */
[-C--:B------:R-:W-:Y:S01]  /*2580*/  LEA.HI.X.SX32 R7, R0, R25.reuse, 0x1, P5 ;  /* 0x0000001900077211 */ /* 0x080fe200028f0eff */
[----:B------:R-:W-:Y:S01]  /*2590*/  IMAD R0, R27, 0x8, R17 ;  /* 0x000000081b007824 */ /* 0x000fe200078e0211 */
[----:B------:R-:W-:Y:S02]  /*25a0*/  LEA.HI.X.SX32 R17, R17, R25, 0x1, P6 ;  /* 0x0000001911117211 */ /* 0x000fe400030f0eff */
[----:B------:R-:W-:Y:S01]  /*25b0*/  ISETP.LT.AND P5, PT, R83, UR9, !P0 ;  /* 0x0000000953007c0c */ /* 0x000fe2000c7a1270 */
[C---:B------:R-:W-:Y:S01]  /*25c0*/  IMAD R20, R27.reuse, 0x8, R0 ;  /* 0x000000081b147824 */ /* 0x040fe200078e0200 */
[----:B---3--:R-:W-:Y:S01]  /*25d0*/  LEA R18, P6, R0, R23, 0x1 ;  /* 0x0000001700127211 */ /* 0x008fe200078c08ff */
[----:B0-----:R0:W-:Y:S01]  /*25e0*/  @P4 STG.E.U16 desc[UR6][R2.64], R14 ;  /* 0x0000000e02004986 */ /* 0x0011e2000c101506 */
[----:B------:R-:W-:Y:S02]  /*25f0*/  ISETP.LT.AND P4, PT, R84, UR9, !P0 ;  /* 0x0000000954007c0c */ /* 0x000fe4000c781270 */
[----:B------:R-:W-:Y:S01]  /*2600*/  LEA.HI.X.SX32 R19, R0, R25, 0x1, P6 ;  /* 0x0000001900137211 */ /* 0x000fe200030f0eff */
[----:B------:R-:W-:Y:S01]  /*2610*/  IMAD R0, R27, 0x8, R20 ;  /* 0x000000081b007824 */ /* 0x000fe200078e0214 */
[----:B-1----:R1:W-:Y:S01]  /*2620*/  @P3 STG.E.U16 desc[UR6][R6.64], R12 ;  /* 0x0000000c06003986 */ /* 0x0023e2000c101506 */
[----:B------:R-:W-:-:S03]  /*2630*/  ISETP.LT.AND P3, PT, R82, UR9, !P0 ;  /* 0x0000000952007c0c */ /* 0x000fc6000c761270 */
[----:B--2---:R-:W-:Y:S01]  /*2640*/  @P1 STG.E.U16 desc[UR6][R16.64], R10 ;  /* 0x0000000a10001986 */ /* 0x004fe2000c101506 */
[----:B------:R-:W-:Y:S02]  /*2650*/  ISETP.LT.AND P1, PT, R81, UR9, !P0 ;  /* 0x0000000951007c0c */ /* 0x000fe4000c721270 */
[----:B0-----:R-:W-:Y:S01]  /*2660*/  LEA R2, P6, R20, R23, 0x1 ;  /* 0x0000001714027211 */ /* 0x001fe200078c08ff */
[----:B----4-:R0:W-:Y:S01]  /*2670*/  @P2 STG.E.U16 desc[UR6][R18.64], R8 ;  /* 0x0000000812002986 */ /* 0x0101e2000c101506 */
[----:B------:R-:W-:Y:S02]  /*2680*/  ISETP.LT.AND P2, PT, R80, UR9, !P0 ;  /* 0x0000000950007c0c */ /* 0x000fe4000c741270 */
[----:B------:R-:W-:Y:S02]  /*2690*/  LEA.HI.X.SX32 R3, R20, R25, 0x1, P6 ;  /* 0x0000001914037211 */ /* 0x000fe400030f0eff */
[----:B-1----:R-:W-:Y:S01]  /*26a0*/  PRMT R7, R14, 0x7632, R7 ;  /* 0x000076320e077816 */ /* 0x002fe20000000007 */
[----:B------:R-:W-:Y:S01]  /*26b0*/  IMAD R14, R27, 0x8, R0 ;  /* 0x000000081b0e7824 */ /* 0x000fe200078e0200 */
[----:B------:R-:W-:-:S03]  /*26c0*/  LEA R6, P6, R0, R23, 0x1 ;  /* 0x0000001700067211 */ /* 0x000fc600078c08ff */
[----:B------:R1:W-:Y:S01]  /*26d0*/  @P4 STG.E.U16 desc[UR6][R2.64], R7 ;  /* 0x0000000702004986 */ /* 0x0003e2000c101506 */
[C---:B------:R-:W-:Y:S01]  /*26e0*/  ISETP.LT.AND P4, PT, R4.reuse, UR9, !P0 ;  /* 0x0000000904007c0c */ /* 0x040fe2000c781270 */
[----:B------:R-:W-:Y:S01]  /*26f0*/  IMAD R4, R4, R27, RZ ;  /* 0x0000001b04047224 */ /* 0x000fe200078e02ff */
[----:B0-----:R-:W-:Y:S02]  /*2700*/  PRMT R8, R10, 0x7632, R8 ;  /* 0x000076320a087816 */ /* 0x001fe40000000008 */
[----:B-1----:R-:W-:Y:S02]  /*2710*/  LEA.HI.X.SX32 R7, R0, R25, 0x1, P6 ;  /* 0x0000001900077211 */ /* 0x002fe400030f0eff */
[----:B------:R-:W-:Y:S02]  /*2720*/  LEA R16, P6, R14, R23, 0x1 ;  /* 0x000000170e107211 */ /* 0x000fe400078c08ff */
[----:B------:R-:W-:Y:S02]  /*2730*/  PRMT R3, R12, 0x7632, R3 ;  /* 0x000076320c037816 */ /* 0x000fe40000000003 */
[----:B------:R-:W-:Y:S01]  /*2740*/  LEA.HI.X.SX32 R17, R14, R25, 0x1, P6 ;  /* 0x000000190e117211 */ /* 0x000fe200030f0eff */
[----:B------:R-:W-:Y:S01]  /*2750*/  IMAD R14, R27, 0x10, R14 ;  /* 0x000000101b0e7824 */ /* 0x000fe200078e020e */
[C---:B------:R-:W-:Y:S01]  /*2760*/  LEA R18, P6, R4.reuse, R23, 0x1 ;  /* 0x0000001704127211 */ /* 0x040fe200078c08ff */
[----:B------:R0:W-:Y:S01]  /*2770*/  @P5 STG.E.U16 desc[UR6][R6.64], R3 ;  /* 0x0000000306005986 */ /* 0x0001e2000c101506 */
[----:B------:R-:W-:Y:S01]  /*2780*/  ISETP.LT.AND P5, PT, R79, UR9, !P0 ;  /* 0x000000094f007c0c */ /* 0x000fe2000c7a1270 */
[C---:B------:R-:W-:Y:S01]  /*2790*/  IMAD R0, R27.reuse, 0x8, R14 ;  /* 0x000000081b007824 */ /* 0x040fe200078e020e */
[----:B------:R-:W-:Y:S01]  /*27a0*/  LEA.HI.X.SX32 R19, R4, R25, 0x1, P6 ;  /* 0x0000001904137211 */ /* 0x000fe200030f0eff */
[----:B------:R1:W-:Y:S01]  /*27b0*/  @P3 STG.E.U16 desc[UR6][R16.64], R8 ;  /* 0x0000000810003986 */ /* 0x0003e2000c101506 */
[----:B------:R-:W-:Y:S01]  /*27c0*/  LEA R2, P3, R14, R23, 0x1 ;  /* 0x000000170e027211 */ /* 0x000fe200078608ff */
[----:B------:R-:W-:Y:S01]  /*27d0*/  IMAD R4, R27, 0x8, R0 ;  /* 0x000000081b047824 */ /* 0x000fe200078e0200 */
[----:B0-----:R-:W-:-:S02]  /*27e0*/  PRMT R7, R8, 0x7632, R7 ;  /* 0x0000763208077816 */ /* 0x001fc40000000007 */
[----:B------:R-:W-:Y:S02]  /*27f0*/  LEA R6, P6, R0, R23, 0x1 ;  /* 0x0000001700067211 */ /* 0x000fe400078c08ff */
[----:B------:R-:W-:Y:S01]  /*2800*/  LEA.HI.X.SX32 R3, R14, R25, 0x1, P3 ;  /* 0x000000190e037211 */ /* 0x000fe200018f0eff */
[----:B------:R0:W-:Y:S01]  /*2810*/  @P4 STG.E.U16 desc[UR6][R18.64], R7 ;  /* 0x0000000712004986 */ /* 0x0001e2000c101506 */
[----:B------:R-:W-:Y:S01]  /*2820*/  ISETP.LT.AND P4, PT, R78, UR9, !P0 ;  /* 0x000000094e007c0c */ /* 0x000fe2000c781270 */
[----:B------:R-:W-:Y:S01]  /*2830*/  IMAD R14, R5, R27, RZ ;  /* 0x0000001b050e7224 */ /* 0x000fe200078e02ff */
[----:B------:R-:W-:Y:S01]  /*2840*/  ISETP.LT.AND P3, PT, R77, UR9, !P0 ;  /* 0x000000094d007c0c */ /* 0x000fe2000c761270 */
[----:B------:R-:W-:Y:S01]  /*2850*/  @P1 STG.E.U16 desc[UR6][R2.64], R15 ;  /* 0x0000000f02001986 */ /* 0x000fe2000c101506 */
[----:B-1----:R-:W-:-:S04]  /*2860*/  LEA R16, P1, R4, R23, 0x1 ;  /* 0x0000001704107211 */ /* 0x002fc800078208ff */
[-C--:B------:R-:W-:Y:S02]  /*2870*/  LEA.HI.X.SX32 R17, R4, R25.reuse, 0x1, P1 ;  /* 0x0000001904117211 */ /* 0x080fe400008f0eff */
[----:B0-----:R-:W-:Y:S01]  /*2880*/  LEA.HI.X.SX32 R7, R0, R25, 0x1, P6 ;  /* 0x0000001900077211 */ /* 0x001fe200030f0eff */
[----:B------:R-:W-:-:S04]  /*2890*/  IMAD R0, R27, 0x8, R4 ;  /* 0x000000081b007824 */ /* 0x000fc800078e0204 */
[C---:B------:R-:W-:Y:S01]  /*28a0*/  IMAD R8, R27.reuse, 0x8, R0 ;  /* 0x000000081b087824 */ /* 0x040fe200078e0200 */
[----:B------:R0:W-:Y:S01]  /*28b0*/  @P2 STG.E.U16 desc[UR6][R6.64], R13 ;  /* 0x0000000d06002986 */ /* 0x0001e2000c101506 */
[-C--:B------:R-:W-:Y:S02]  /*28c0*/  LEA R18, P2, R0, R23.reuse, 0x1 ;  /* 0x0000001700127211 */ /* 0x080fe400078408ff */
[C---:B------:R-:W-:Y:S01]  /*28d0*/  IMAD R10, R27.reuse, 0x8, R8 ;  /* 0x000000081b0a7824 */ /* 0x040fe200078e0208 */
[----:B------:R-:W-:Y:S01]  /*28e0*/  LEA R20, P1, R8, R23, 0x1 ;  /* 0x0000001708147211 */ /* 0x000fe200078208ff */
[----:B------:R1:W-:Y:S01]  /*28f0*/  @P5 STG.E.U16 desc[UR6][R16.64], R11 ;  /* 0x0000000b10005986 */ /* 0x0003e2000c101506 */
[-C--:B------:R-:W-:Y:S01]  /*2900*/  LEA.HI.X.SX32 R19, R0, R25.reuse, 0x1, P2 ;  /* 0x0000001900137211 */ /* 0x080fe200010f0eff */
[----:B------:R-:W-:Y:S01]  /*2910*/  IMAD R12, R27, 0x8, R10 ;  /* 0x000000081b0c7824 */ /* 0x000fe200078e020a */
[----:B------:R-:W-:Y:S02]  /*2920*/  LEA.HI.X.SX32 R21, R8, R25, 0x1, P1 ;  /* 0x0000001908157211 */ /* 0x000fe400008f0eff */
[----:B------:R-:W-:Y:S01]  /*2930*/  ISETP.LT.AND P2, PT, R76, UR9, !P0 ;  /* 0x000000094c007c0c */ /* 0x000fe2000c741270 */
[----:B------:R1:W-:Y:S01]  /*2940*/  @P4 STG.E.U16 desc[UR6][R18.64], R9 ;  /* 0x0000000912004986 */ /* 0x0003e2000c101506 */
[----:B0-----:R-:W-:-:S02]  /*2950*/  LEA R6, P1, R12, R23, 0x1 ;  /* 0x000000170c067211 */ /* 0x001fc400078208ff */
[----:B------:R-:W-:Y:S02]  /*2960*/  LEA R2, P6, R10, R23, 0x1 ;  /* 0x000000170a027211 */ /* 0x000fe400078c08ff */
[-C--:B------:R-:W-:Y:S02]  /*2970*/  LEA.HI.X.SX32 R7, R12, R25.reuse, 0x1, P1 ;  /* 0x000000190c077211 */ /* 0x080fe400008f0eff */
[----:B------:R-:W-:Y:S02]  /*2980*/  ISETP.LT.AND P1, PT, R75, UR9, !P0 ;  /* 0x000000094b007c0c */ /* 0x000fe4000c721270 */
[----:B------:R-:W-:Y:S02]  /*2990*/  ISETP.LT.AND P0, PT, R5, UR9, !P0 ;  /* 0x0000000905007c0c */ /* 0x000fe4000c701270 */
[----:B------:R-:W-:Y:S02]  /*29a0*/  LEA.HI.X.SX32 R3, R10, R25, 0x1, P6 ;  /* 0x000000190a037211 */ /* 0x000fe400030f0eff */
[----:B------:R-:W-:-:S02]  /*29b0*/  PRMT R10, R15, 0x7632, R10 ;  /* 0x000076320f0a7816 */ /* 0x000fc4000000000a */
[----:B------:R-:W-:Y:S02]  /*29c0*/  PRMT R13, R13, 0x7632, R13 ;  /* 0x000076320d0d7816 */ /* 0x000fe4000000000d */
[----:B------:R-:W-:Y:S01]  /*29d0*/  PRMT R0, R11, 0x7632, R0 ;  /* 0x000076320b007816 */ /* 0x000fe20000000000 */
[----:B------:R1:W-:Y:S01]  /*29e0*/  @P3 STG.E.U16 desc[UR6][R20.64], R10 ;  /* 0x0000000a14003986 */ /* 0x0003e2000c101506 */
[----:B------:R-:W-:-:S03]  /*29f0*/  LEA R4, P6, R14, R23, 0x1 ;  /* 0x000000170e047211 */ /* 0x000fc600078c08ff */
[----:B------:R1:W-:Y:S01]  /*2a00*/  @P2 STG.E.U16 desc[UR6][R2.64], R13 ;  /* 0x0000000d02002986 */ /* 0x0003e2000c101506 */
[----:B------:R-:W-:-:S03]  /*2a10*/  LEA.HI.X.SX32 R5, R14, R25, 0x1, P6 ;  /* 0x000000190e057211 */ /* 0x000fc600030f0eff */
[----:B------:R1:W-:Y:S01]  /*2a20*/  @P1 STG.E.U16 desc[UR6][R6.64], R0 ;  /* 0x0000000006001986 */ /* 0x0003e2000c101506 */
[----:B------:R-:W-:Y:S05]  /*2a30*/  @!P0 EXIT ;  /* 0x000000000000894d */ /* 0x000fea0003800000 */
[----:B-1----:R-:W-:-:S05]  /*2a40*/  PRMT R2, R9, 0x7632, R2 ;  /* 0x0000763209027816 */ /* 0x002fca0000000002 */
[----:B------:R-:W-:Y:S01]  /*2a50*/  STG.E.U16 desc[UR6][R4.64], R2 ;  /* 0x0000000204007986 */ /* 0x000fe2000c101506 */
[----:B------:R-:W-:Y:S05]  /*2a60*/  EXIT ;  /* 0x000000000000794d */ /* 0x000fea0003800000 */
.L_x_3:
[----:B------:R-:W-:-:S00]  /*2a70*/  BRA `(.L_x_3) ;  /* 0xfffffffc00fc7947 */ /* 0x000fc0000383ffff */
[----:B------:R-:W-:-:S00]  /*2a80*/  NOP ;  /* 0x0000000000007918 */ /* 0x000fc00000000000 */
[----:B------:R-:W-:-:S00]  /*2a90*/  NOP ;  /* 0x0000000000007918 */ /* 0x000fc00000000000 */
[----:B------:R-:W-:-:S00]  /*2aa0*/  NOP ;  /* 0x0000000000007918 */ /* 0x000fc00000000000 */
[----:B------:R-:W-:-:S00]  /*2ab0*/  NOP ;  /* 0x0000000000007918 */ /* 0x000fc00000000000 */
[----:B------:R-:W-:-:S00]  /*2ac0*/  NOP ;  /* 0x0000000000007918 */ /* 0x000fc00000000000 */
[----:B------:R-:W-:-:S00]  /*2ad0*/  NOP ;  /* 0x0000000000007918 */ /* 0x000fc00000000000 */
[----:B------:R-:W-:-:S00]  /*2ae0*/  NOP ;  /* 0x0000000000007918 */ /* 0x000fc00000000000 */
[----:B------:R-:W-:-:S00]  /*2af0*/  NOP ;  /* 0x0000000000007918 */ /* 0x000fc00000000000 */
.L_x_4:


//--------------------- .nv.shared.matmul_kernel  --------------------------
	.section	.nv.shared.matmul_kernel,"aw",@nobits
	.sectionflags	@""
	.align	16
	.zero		1024


//--------------------- .nv.shared.reserved.0     --------------------------
	.section	.nv.shared.reserved.0,"aw",@nobits
	.weak		__nv_reservedSMEM_offset_0_alias
	.size		__nv_reservedSMEM_offset_0_alias, 0, 0
	.other		__nv_reservedSMEM_offset_0_alias,@"STO_CUDA_RESERVED_SHARED STV_DEFAULT"
__nv_reservedSMEM_offset_0_alias:
	.zero		0


//--------------------- .nv.constant0.matmul_kernel --------------------------
	.section	.nv.constant0.matmul_kernel,"a",@progbits
	.sectionflags	@""
	.align	4
.nv.constant0.matmul_kernel:
	.zero		608


//--------------------- SYMBOLS --------------------------

	.type		.nv.reservedSmem.offset0,@object
	.size		.nv.reservedSmem.offset0,0x4
